//
// Generated by NVIDIA NVVM Compiler
//
// Compiler Build ID: CL-36424714
// Cuda compilation tools, release 13.0, V13.0.88
// Based on NVVM 20.0.0
//

.version 9.0
.target sm_100
.address_size 64

	// .globl	_Z13spmmCSRKernelPKfPKiS2_S0_Pfiii

.visible .entry _Z13spmmCSRKernelPKfPKiS2_S0_Pfiii(
	.param .u64 .ptr .align 1 _Z13spmmCSRKernelPKfPKiS2_S0_Pfiii_param_0,
	.param .u64 .ptr .align 1 _Z13spmmCSRKernelPKfPKiS2_S0_Pfiii_param_1,
	.param .u64 .ptr .align 1 _Z13spmmCSRKernelPKfPKiS2_S0_Pfiii_param_2,
	.param .u64 .ptr .align 1 _Z13spmmCSRKernelPKfPKiS2_S0_Pfiii_param_3,
	.param .u64 .ptr .align 1 _Z13spmmCSRKernelPKfPKiS2_S0_Pfiii_param_4,
	.param .u32 _Z13spmmCSRKernelPKfPKiS2_S0_Pfiii_param_5,
	.param .u32 _Z13spmmCSRKernelPKfPKiS2_S0_Pfiii_param_6,
	.param .u32 _Z13spmmCSRKernelPKfPKiS2_S0_Pfiii_param_7
)
{
	.reg .pred 	%p<12>;
	.reg .b32 	%r<67>;
	.reg .b32 	%f<68>;
	.reg .b64 	%rd<58>;

	ld.param.u64 	%rd9, [_Z13spmmCSRKernelPKfPKiS2_S0_Pfiii_param_0];
	ld.param.u64 	%rd10, [_Z13spmmCSRKernelPKfPKiS2_S0_Pfiii_param_1];
	ld.param.u64 	%rd7, [_Z13spmmCSRKernelPKfPKiS2_S0_Pfiii_param_2];
	ld.param.u64 	%rd11, [_Z13spmmCSRKernelPKfPKiS2_S0_Pfiii_param_3];
	ld.param.u64 	%rd8, [_Z13spmmCSRKernelPKfPKiS2_S0_Pfiii_param_4];
	ld.param.u32 	%r21, [_Z13spmmCSRKernelPKfPKiS2_S0_Pfiii_param_5];
	ld.param.u32 	%r20, [_Z13spmmCSRKernelPKfPKiS2_S0_Pfiii_param_7];
	cvta.to.global.u64 	%rd1, %rd11;
	cvta.to.global.u64 	%rd2, %rd9;
	cvta.to.global.u64 	%rd3, %rd10;
	mov.u32 	%r22, %ctaid.x;
	mov.u32 	%r23, %ntid.x;
	mov.u32 	%r24, %tid.x;
	mad.lo.s32 	%r1, %r22, %r23, %r24;
	setp.ge.s32 	%p1, %r1, %r21;
	@%p1 bra 	$L__BB0_16;
	cvta.to.global.u64 	%rd12, %rd7;
	mul.wide.s32 	%rd13, %r1, 4;
	add.s64 	%rd4, %rd12, %rd13;
	ld.global.nc.u32 	%r2, [%rd4];
	setp.lt.s32 	%p2, %r20, 1;
	@%p2 bra 	$L__BB0_16;
	ld.global.nc.u32 	%r3, [%rd4+4];
	mul.lo.s32 	%r4, %r20, %r1;
	sub.s32 	%r26, %r3, %r2;
	and.b32  	%r5, %r26, 7;
	and.b32  	%r6, %r26, 3;
	and.b32  	%r7, %r26, 1;
	and.b32  	%r27, %r26, -8;
	neg.s32 	%r8, %r27;
	add.s64 	%rd5, %rd2, 16;
	cvta.to.global.u64 	%rd6, %rd8;
	mov.b32 	%r61, 0;
$L__BB0_3:
	setp.ge.s32 	%p3, %r2, %r3;
	mov.f32 	%f67, 0f00000000;
	@%p3 bra 	$L__BB0_15;
	sub.s32 	%r28, %r2, %r3;
	setp.gt.u32 	%p4, %r28, -8;
	mov.f32 	%f67, 0f00000000;
	mov.u32 	%r64, %r2;
	@%p4 bra 	$L__BB0_7;
	mov.f32 	%f67, 0f00000000;
	mov.u32 	%r62, %r8;
	mov.u32 	%r64, %r2;
$L__BB0_6:
	.pragma "nounroll";
	mul.wide.s32 	%rd14, %r64, 4;
	add.s64 	%rd15, %rd3, %rd14;
	add.s64 	%rd16, %rd5, %rd14;
	ld.global.nc.u32 	%r29, [%rd15];
	ld.global.nc.f32 	%f17, [%rd16+-16];
	mad.lo.s32 	%r30, %r29, %r20, %r61;
	mul.wide.s32 	%rd17, %r30, 4;
	add.s64 	%rd18, %rd1, %rd17;
	ld.global.nc.f32 	%f18, [%rd18];
	fma.rn.f32 	%f19, %f17, %f18, %f67;
	ld.global.nc.u32 	%r31, [%rd15+4];
	ld.global.nc.f32 	%f20, [%rd16+-12];
	mad.lo.s32 	%r32, %r31, %r20, %r61;
	mul.wide.s32 	%rd19, %r32, 4;
	add.s64 	%rd20, %rd1, %rd19;
	ld.global.nc.f32 	%f21, [%rd20];
	fma.rn.f32 	%f22, %f20, %f21, %f19;
	ld.global.nc.u32 	%r33, [%rd15+8];
	ld.global.nc.f32 	%f23, [%rd16+-8];
	mad.lo.s32 	%r34, %r33, %r20, %r61;
	mul.wide.s32 	%rd21, %r34, 4;
	add.s64 	%rd22, %rd1, %rd21;
	ld.global.nc.f32 	%f24, [%rd22];
	fma.rn.f32 	%f25, %f23, %f24, %f22;
	ld.global.nc.u32 	%r35, [%rd15+12];
	ld.global.nc.f32 	%f26, [%rd16+-4];
	mad.lo.s32 	%r36, %r35, %r20, %r61;
	mul.wide.s32 	%rd23, %r36, 4;
	add.s64 	%rd24, %rd1, %rd23;
	ld.global.nc.f32 	%f27, [%rd24];
	fma.rn.f32 	%f28, %f26, %f27, %f25;
	ld.global.nc.u32 	%r37, [%rd15+16];
	ld.global.nc.f32 	%f29, [%rd16];
	mad.lo.s32 	%r38, %r37, %r20, %r61;
	mul.wide.s32 	%rd25, %r38, 4;
	add.s64 	%rd26, %rd1, %rd25;
	ld.global.nc.f32 	%f30, [%rd26];
	fma.rn.f32 	%f31, %f29, %f30, %f28;
	ld.global.nc.u32 	%r39, [%rd15+20];
	ld.global.nc.f32 	%f32, [%rd16+4];
	mad.lo.s32 	%r40, %r39, %r20, %r61;
	mul.wide.s32 	%rd27, %r40, 4;
	add.s64 	%rd28, %rd1, %rd27;
	ld.global.nc.f32 	%f33, [%rd28];
	fma.rn.f32 	%f34, %f32, %f33, %f31;
	ld.global.nc.u32 	%r41, [%rd15+24];
	ld.global.nc.f32 	%f35, [%rd16+8];
	mad.lo.s32 	%r42, %r41, %r20, %r61;
	mul.wide.s32 	%rd29, %r42, 4;
	add.s64 	%rd30, %rd1, %rd29;
	ld.global.nc.f32 	%f36, [%rd30];
	fma.rn.f32 	%f37, %f35, %f36, %f34;
	ld.global.nc.u32 	%r43, [%rd15+28];
	ld.global.nc.f32 	%f38, [%rd16+12];
	mad.lo.s32 	%r44, %r43, %r20, %r61;
	mul.wide.s32 	%rd31, %r44, 4;
	add.s64 	%rd32, %rd1, %rd31;
	ld.global.nc.f32 	%f39, [%rd32];
	fma.rn.f32 	%f67, %f38, %f39, %f37;
	add.s32 	%r64, %r64, 8;
	add.s32 	%r62, %r62, 8;
	setp.ne.s32 	%p5, %r62, 0;
	@%p5 bra 	$L__BB0_6;
$L__BB0_7:
	setp.eq.s32 	%p6, %r5, 0;
	@%p6 bra 	$L__BB0_15;
	add.s32 	%r45, %r5, -1;
	setp.lt.u32 	%p7, %r45, 3;
	@%p7 bra 	$L__BB0_10;
	mul.wide.s32 	%rd33, %r64, 4;
	add.s64 	%rd34, %rd3, %rd33;
	ld.global.nc.u32 	%r46, [%rd34];
	add.s64 	%rd35, %rd2, %rd33;
	ld.global.nc.f32 	%f41, [%rd35];
	mad.lo.s32 	%r47, %r46, %r20, %r61;
	mul.wide.s32 	%rd36, %r47, 4;
	add.s64 	%rd37, %rd1, %rd36;
	ld.global.nc.f32 	%f42, [%rd37];
	fma.rn.f32 	%f43, %f41, %f42, %f67;
	ld.global.nc.u32 	%r48, [%rd34+4];
	ld.global.nc.f32 	%f44, [%rd35+4];
	mad.lo.s32 	%r49, %r48, %r20, %r61;
	mul.wide.s32 	%rd38, %r49, 4;
	add.s64 	%rd39, %rd1, %rd38;
	ld.global.nc.f32 	%f45, [%rd39];
	fma.rn.f32 	%f46, %f44, %f45, %f43;
	ld.global.nc.u32 	%r50, [%rd34+8];
	ld.global.nc.f32 	%f47, [%rd35+8];
	mad.lo.s32 	%r51, %r50, %r20, %r61;
	mul.wide.s32 	%rd40, %r51, 4;
	add.s64 	%rd41, %rd1, %rd40;
	ld.global.nc.f32 	%f48, [%rd41];
	fma.rn.f32 	%f49, %f47, %f48, %f46;
	ld.global.nc.u32 	%r52, [%rd34+12];
	ld.global.nc.f32 	%f50, [%rd35+12];
	mad.lo.s32 	%r53, %r52, %r20, %r61;
	mul.wide.s32 	%rd42, %r53, 4;
	add.s64 	%rd43, %rd1, %rd42;
	ld.global.nc.f32 	%f51, [%rd43];
	fma.rn.f32 	%f67, %f50, %f51, %f49;
	add.s32 	%r64, %r64, 4;
$L__BB0_10:
	setp.eq.s32 	%p8, %r6, 0;
	@%p8 bra 	$L__BB0_15;
	setp.eq.s32 	%p9, %r6, 1;
	@%p9 bra 	$L__BB0_13;
	mul.wide.s32 	%rd44, %r64, 4;
	add.s64 	%rd45, %rd3, %rd44;
	ld.global.nc.u32 	%r54, [%rd45];
	add.s64 	%rd46, %rd2, %rd44;
	ld.global.nc.f32 	%f53, [%rd46];
	mad.lo.s32 	%r55, %r54, %r20, %r61;
	mul.wide.s32 	%rd47, %r55, 4;
	add.s64 	%rd48, %rd1, %rd47;
	ld.global.nc.f32 	%f54, [%rd48];
	fma.rn.f32 	%f55, %f53, %f54, %f67;
	ld.global.nc.u32 	%r56, [%rd45+4];
	ld.global.nc.f32 	%f56, [%rd46+4];
	mad.lo.s32 	%r57, %r56, %r20, %r61;
	mul.wide.s32 	%rd49, %r57, 4;
	add.s64 	%rd50, %rd1, %rd49;
	ld.global.nc.f32 	%f57, [%rd50];
	fma.rn.f32 	%f67, %f56, %f57, %f55;
	add.s32 	%r64, %r64, 2;
$L__BB0_13:
	setp.eq.s32 	%p10, %r7, 0;
	@%p10 bra 	$L__BB0_15;
	mul.wide.s32 	%rd51, %r64, 4;
	add.s64 	%rd52, %rd3, %rd51;
	ld.global.nc.u32 	%r58, [%rd52];
	add.s64 	%rd53, %rd2, %rd51;
	ld.global.nc.f32 	%f58, [%rd53];
	mad.lo.s32 	%r59, %r58, %r20, %r61;
	mul.wide.s32 	%rd54, %r59, 4;
	add.s64 	%rd55, %rd1, %rd54;
	ld.global.nc.f32 	%f59, [%rd55];
	fma.rn.f32 	%f67, %f58, %f59, %f67;
$L__BB0_15:
	add.s32 	%r60, %r61, %r4;
	mul.wide.s32 	%rd56, %r60, 4;
	add.s64 	%rd57, %rd6, %rd56;
	st.global.f32 	[%rd57], %f67;
	add.s32 	%r61, %r61, 1;
	setp.ne.s32 	%p11, %r61, %r20;
	@%p11 bra 	$L__BB0_3;
$L__BB0_16:
	ret;

}
	// .globl	_Z22spmmCSROptimizedKernelPKfPKiS2_S0_Pfiii
.visible .entry _Z22spmmCSROptimizedKernelPKfPKiS2_S0_Pfiii(
	.param .u64 .ptr .align 1 _Z22spmmCSROptimizedKernelPKfPKiS2_S0_Pfiii_param_0,
	.param .u64 .ptr .align 1 _Z22spmmCSROptimizedKernelPKfPKiS2_S0_Pfiii_param_1,
	.param .u64 .ptr .align 1 _Z22spmmCSROptimizedKernelPKfPKiS2_S0_Pfiii_param_2,
	.param .u64 .ptr .align 1 _Z22spmmCSROptimizedKernelPKfPKiS2_S0_Pfiii_param_3,
	.param .u64 .ptr .align 1 _Z22spmmCSROptimizedKernelPKfPKiS2_S0_Pfiii_param_4,
	.param .u32 _Z22spmmCSROptimizedKernelPKfPKiS2_S0_Pfiii_param_5,
	.param .u32 _Z22spmmCSROptimizedKernelPKfPKiS2_S0_Pfiii_param_6,
	.param .u32 _Z22spmmCSROptimizedKernelPKfPKiS2_S0_Pfiii_param_7
)
{
	.reg .pred 	%p<28>;
	.reg .b32 	%r<67>;
	.reg .b32 	%f<96>;
	.reg .b64 	%rd<60>;

	ld.param.u64 	%rd15, [_Z22spmmCSROptimizedKernelPKfPKiS2_S0_Pfiii_param_0];
	ld.param.u64 	%rd16, [_Z22spmmCSROptimizedKernelPKfPKiS2_S0_Pfiii_param_1];
	ld.param.u64 	%rd13, [_Z22spmmCSROptimizedKernelPKfPKiS2_S0_Pfiii_param_2];
	ld.param.u64 	%rd17, [_Z22spmmCSROptimizedKernelPKfPKiS2_S0_Pfiii_param_3];
	ld.param.u64 	%rd14, [_Z22spmmCSROptimizedKernelPKfPKiS2_S0_Pfiii_param_4];
	ld.param.u32 	%r24, [_Z22spmmCSROptimizedKernelPKfPKiS2_S0_Pfiii_param_5];
	ld.param.u32 	%r23, [_Z22spmmCSROptimizedKernelPKfPKiS2_S0_Pfiii_param_7];
	cvta.to.global.u64 	%rd1, %rd17;
	cvta.to.global.u64 	%rd2, %rd16;
	cvta.to.global.u64 	%rd3, %rd15;
	mov.u32 	%r1, %ctaid.x;
	setp.ge.s32 	%p1, %r1, %r24;
	@%p1 bra 	$L__BB1_47;
	cvta.to.global.u64 	%rd18, %rd13;
	mul.wide.u32 	%rd19, %r1, 4;
	add.s64 	%rd4, %rd18, %rd19;
	ld.global.nc.u32 	%r2, [%rd4];
	setp.lt.s32 	%p2, %r23, 1;
	@%p2 bra 	$L__BB1_47;
	ld.global.nc.u32 	%r3, [%rd4+4];
	mul.lo.s32 	%r4, %r23, %r1;
	mov.u32 	%r5, %ntid.x;
	sub.s32 	%r26, %r3, %r2;
	and.b32  	%r6, %r26, 7;
	and.b32  	%r7, %r26, 3;
	and.b32  	%r8, %r26, 1;
	and.b32  	%r27, %r26, -8;
	neg.s32 	%r9, %r27;
	mov.u32 	%r10, %tid.x;
	cvta.to.global.u64 	%rd5, %rd14;
	mov.b32 	%r61, 0;
$L__BB1_3:
	setp.ge.s32 	%p3, %r2, %r3;
	add.s32 	%r12, %r61, %r10;
	mov.f32 	%f75, 0f00000000;
	@%p3 bra 	$L__BB1_44;
	sub.s32 	%r28, %r2, %r3;
	setp.gt.u32 	%p4, %r28, -8;
	mov.f32 	%f75, 0f00000000;
	mov.u32 	%r64, %r2;
	@%p4 bra 	$L__BB1_23;
	mov.f32 	%f75, 0f00000000;
	mov.u32 	%r62, %r9;
	mov.u32 	%r64, %r2;
$L__BB1_6:
	.pragma "nounroll";
	setp.ge.s32 	%p5, %r12, %r23;
	mul.wide.s32 	%rd20, %r64, 4;
	add.s64 	%rd21, %rd2, %rd20;
	add.s64 	%rd6, %rd21, 16;
	add.s64 	%rd22, %rd3, %rd20;
	add.s64 	%rd7, %rd22, 16;
	@%p5 bra 	$L__BB1_8;
	ld.global.nc.f32 	%f42, [%rd7+-16];
	ld.global.nc.u32 	%r29, [%rd6+-16];
	mad.lo.s32 	%r30, %r29, %r23, %r12;
	mul.wide.s32 	%rd23, %r30, 4;
	add.s64 	%rd24, %rd1, %rd23;
	ld.global.nc.f32 	%f43, [%rd24];
	fma.rn.f32 	%f75, %f42, %f43, %f75;
$L__BB1_8:
	@%p5 bra 	$L__BB1_10;
	ld.global.nc.f32 	%f44, [%rd7+-12];
	ld.global.nc.u32 	%r31, [%rd6+-12];
	mad.lo.s32 	%r32, %r31, %r23, %r12;
	mul.wide.s32 	%rd25, %r32, 4;
	add.s64 	%rd26, %rd1, %rd25;
	ld.global.nc.f32 	%f45, [%rd26];
	fma.rn.f32 	%f75, %f44, %f45, %f75;
$L__BB1_10:
	@%p5 bra 	$L__BB1_12;
	ld.global.nc.f32 	%f46, [%rd7+-8];
	ld.global.nc.u32 	%r33, [%rd6+-8];
	mad.lo.s32 	%r34, %r33, %r23, %r12;
	mul.wide.s32 	%rd27, %r34, 4;
	add.s64 	%rd28, %rd1, %rd27;
	ld.global.nc.f32 	%f47, [%rd28];
	fma.rn.f32 	%f75, %f46, %f47, %f75;
$L__BB1_12:
	@%p5 bra 	$L__BB1_14;
	ld.global.nc.f32 	%f48, [%rd7+-4];
	ld.global.nc.u32 	%r35, [%rd6+-4];
	mad.lo.s32 	%r36, %r35, %r23, %r12;
	mul.wide.s32 	%rd29, %r36, 4;
	add.s64 	%rd30, %rd1, %rd29;
	ld.global.nc.f32 	%f49, [%rd30];
	fma.rn.f32 	%f75, %f48, %f49, %f75;
$L__BB1_14:
	@%p5 bra 	$L__BB1_16;
	ld.global.nc.f32 	%f50, [%rd7];
	ld.global.nc.u32 	%r37, [%rd6];
	mad.lo.s32 	%r38, %r37, %r23, %r12;
	mul.wide.s32 	%rd31, %r38, 4;
	add.s64 	%rd32, %rd1, %rd31;
	ld.global.nc.f32 	%f51, [%rd32];
	fma.rn.f32 	%f75, %f50, %f51, %f75;
$L__BB1_16:
	@%p5 bra 	$L__BB1_18;
	ld.global.nc.f32 	%f52, [%rd7+4];
	ld.global.nc.u32 	%r39, [%rd6+4];
	mad.lo.s32 	%r40, %r39, %r23, %r12;
	mul.wide.s32 	%rd33, %r40, 4;
	add.s64 	%rd34, %rd1, %rd33;
	ld.global.nc.f32 	%f53, [%rd34];
	fma.rn.f32 	%f75, %f52, %f53, %f75;
$L__BB1_18:
	@%p5 bra 	$L__BB1_20;
	ld.global.nc.f32 	%f54, [%rd7+8];
	ld.global.nc.u32 	%r41, [%rd6+8];
	mad.lo.s32 	%r42, %r41, %r23, %r12;
	mul.wide.s32 	%rd35, %r42, 4;
	add.s64 	%rd36, %rd1, %rd35;
	ld.global.nc.f32 	%f55, [%rd36];
	fma.rn.f32 	%f75, %f54, %f55, %f75;
$L__BB1_20:
	@%p5 bra 	$L__BB1_22;
	ld.global.nc.f32 	%f56, [%rd7+12];
	ld.global.nc.u32 	%r43, [%rd6+12];
	mad.lo.s32 	%r44, %r43, %r23, %r12;
	mul.wide.s32 	%rd37, %r44, 4;
	add.s64 	%rd38, %rd1, %rd37;
	ld.global.nc.f32 	%f57, [%rd38];
	fma.rn.f32 	%f75, %f56, %f57, %f75;
$L__BB1_22:
	add.s32 	%r64, %r64, 8;
	add.s32 	%r62, %r62, 8;
	setp.ne.s32 	%p13, %r62, 0;
	@%p13 bra 	$L__BB1_6;
$L__BB1_23:
	setp.eq.s32 	%p14, %r6, 0;
	@%p14 bra 	$L__BB1_44;
	add.s32 	%r45, %r6, -1;
	setp.lt.u32 	%p15, %r45, 3;
	@%p15 bra 	$L__BB1_34;
	setp.ge.s32 	%p16, %r12, %r23;
	mul.wide.s32 	%rd39, %r64, 4;
	add.s64 	%rd8, %rd2, %rd39;
	add.s64 	%rd9, %rd3, %rd39;
	@%p16 bra 	$L__BB1_27;
	ld.global.nc.f32 	%f59, [%rd9];
	ld.global.nc.u32 	%r46, [%rd8];
	mad.lo.s32 	%r47, %r46, %r23, %r12;
	mul.wide.s32 	%rd40, %r47, 4;
	add.s64 	%rd41, %rd1, %rd40;
	ld.global.nc.f32 	%f60, [%rd41];
	fma.rn.f32 	%f75, %f59, %f60, %f75;
$L__BB1_27:
	@%p16 bra 	$L__BB1_29;
	ld.global.nc.f32 	%f61, [%rd9+4];
	ld.global.nc.u32 	%r48, [%rd8+4];
	mad.lo.s32 	%r49, %r48, %r23, %r12;
	mul.wide.s32 	%rd42, %r49, 4;
	add.s64 	%rd43, %rd1, %rd42;
	ld.global.nc.f32 	%f62, [%rd43];
	fma.rn.f32 	%f75, %f61, %f62, %f75;
$L__BB1_29:
	@%p16 bra 	$L__BB1_31;
	ld.global.nc.f32 	%f63, [%rd9+8];
	ld.global.nc.u32 	%r50, [%rd8+8];
	mad.lo.s32 	%r51, %r50, %r23, %r12;
	mul.wide.s32 	%rd44, %r51, 4;
	add.s64 	%rd45, %rd1, %rd44;
	ld.global.nc.f32 	%f64, [%rd45];
	fma.rn.f32 	%f75, %f63, %f64, %f75;
$L__BB1_31:
	@%p16 bra 	$L__BB1_33;
	ld.global.nc.f32 	%f65, [%rd9+12];
	ld.global.nc.u32 	%r52, [%rd8+12];
	mad.lo.s32 	%r53, %r52, %r23, %r12;
	mul.wide.s32 	%rd46, %r53, 4;
	add.s64 	%rd47, %rd1, %rd46;
	ld.global.nc.f32 	%f66, [%rd47];
	fma.rn.f32 	%f75, %f65, %f66, %f75;
$L__BB1_33:
	add.s32 	%r64, %r64, 4;
$L__BB1_34:
	setp.eq.s32 	%p20, %r7, 0;
	@%p20 bra 	$L__BB1_44;
	setp.eq.s32 	%p21, %r7, 1;
	@%p21 bra 	$L__BB1_41;
	setp.ge.s32 	%p22, %r12, %r23;
	mul.wide.s32 	%rd48, %r64, 4;
	add.s64 	%rd10, %rd2, %rd48;
	add.s64 	%rd11, %rd3, %rd48;
	@%p22 bra 	$L__BB1_38;
	ld.global.nc.f32 	%f68, [%rd11];
	ld.global.nc.u32 	%r54, [%rd10];
	mad.lo.s32 	%r55, %r54, %r23, %r12;
	mul.wide.s32 	%rd49, %r55, 4;
	add.s64 	%rd50, %rd1, %rd49;
	ld.global.nc.f32 	%f69, [%rd50];
	fma.rn.f32 	%f75, %f68, %f69, %f75;
$L__BB1_38:
	@%p22 bra 	$L__BB1_40;
	ld.global.nc.f32 	%f70, [%rd11+4];
	ld.global.nc.u32 	%r56, [%rd10+4];
	mad.lo.s32 	%r57, %r56, %r23, %r12;
	mul.wide.s32 	%rd51, %r57, 4;
	add.s64 	%rd52, %rd1, %rd51;
	ld.global.nc.f32 	%f71, [%rd52];
	fma.rn.f32 	%f75, %f70, %f71, %f75;
$L__BB1_40:
	add.s32 	%r64, %r64, 2;
$L__BB1_41:
	setp.eq.s32 	%p24, %r8, 0;
	@%p24 bra 	$L__BB1_44;
	setp.ge.s32 	%p25, %r12, %r23;
	cvt.s64.s32 	%rd12, %r64;
	@%p25 bra 	$L__BB1_44;
	shl.b64 	%rd53, %rd12, 2;
	add.s64 	%rd54, %rd3, %rd53;
	ld.global.nc.f32 	%f72, [%rd54];
	add.s64 	%rd55, %rd2, %rd53;
	ld.global.nc.u32 	%r58, [%rd55];
	mad.lo.s32 	%r59, %r58, %r23, %r12;
	mul.wide.s32 	%rd56, %r59, 4;
	add.s64 	%rd57, %rd1, %rd56;
	ld.global.nc.f32 	%f73, [%rd57];
	fma.rn.f32 	%f75, %f72, %f73, %f75;
$L__BB1_44:
	setp.ge.s32 	%p26, %r12, %r23;
	@%p26 bra 	$L__BB1_46;
	add.s32 	%r60, %r12, %r4;
	mul.wide.s32 	%rd58, %r60, 4;
	add.s64 	%rd59, %rd5, %rd58;
	st.global.f32 	[%rd59], %f75;
$L__BB1_46:
	add.s32 	%r61, %r61, %r5;
	setp.lt.s32 	%p27, %r61, %r23;
	@%p27 bra 	$L__BB1_3;
$L__BB1_47:
	ret;

}
	// .globl	_Z13spmmCOOKernelPKfPKiS2_S0_Pfiii
.visible .entry _Z13spmmCOOKernelPKfPKiS2_S0_Pfiii(
	.param .u64 .ptr .align 1 _Z13spmmCOOKernelPKfPKiS2_S0_Pfiii_param_0,
	.param .u64 .ptr .align 1 _Z13spmmCOOKernelPKfPKiS2_S0_Pfiii_param_1,
	.param .u64 .ptr .align 1 _Z13spmmCOOKernelPKfPKiS2_S0_Pfiii_param_2,
	.param .u64 .ptr .align 1 _Z13spmmCOOKernelPKfPKiS2_S0_Pfiii_param_3,
	.param .u64 .ptr .align 1 _Z13spmmCOOKernelPKfPKiS2_S0_Pfiii_param_4,
	.param .u32 _Z13spmmCOOKernelPKfPKiS2_S0_Pfiii_param_5,
	.param .u32 _Z13spmmCOOKernelPKfPKiS2_S0_Pfiii_param_6,
	.param .u32 _Z13spmmCOOKernelPKfPKiS2_S0_Pfiii_param_7
)
{
	.reg .pred 	%p<11>;
	.reg .b32 	%r<51>;
	.reg .b32 	%f<89>;
	.reg .b64 	%rd<34>;

	ld.param.u64 	%rd5, [_Z13spmmCOOKernelPKfPKiS2_S0_Pfiii_param_0];
	ld.param.u64 	%rd6, [_Z13spmmCOOKernelPKfPKiS2_S0_Pfiii_param_1];
	ld.param.u64 	%rd7, [_Z13spmmCOOKernelPKfPKiS2_S0_Pfiii_param_2];
	ld.param.u64 	%rd9, [_Z13spmmCOOKernelPKfPKiS2_S0_Pfiii_param_3];
	ld.param.u32 	%r30, [_Z13spmmCOOKernelPKfPKiS2_S0_Pfiii_param_5];
	ld.param.u32 	%r29, [_Z13spmmCOOKernelPKfPKiS2_S0_Pfiii_param_7];
	cvta.to.global.u64 	%rd1, %rd9;
	mov.u32 	%r31, %ctaid.x;
	mov.u32 	%r32, %ntid.x;
	mov.u32 	%r33, %tid.x;
	mad.lo.s32 	%r1, %r31, %r32, %r33;
	setp.ge.s32 	%p1, %r1, %r30;
	@%p1 bra 	$L__BB2_14;
	cvta.to.global.u64 	%rd10, %rd6;
	cvta.to.global.u64 	%rd11, %rd7;
	cvta.to.global.u64 	%rd12, %rd5;
	mul.wide.s32 	%rd13, %r1, 4;
	add.s64 	%rd2, %rd10, %rd13;
	add.s64 	%rd3, %rd11, %rd13;
	add.s64 	%rd14, %rd12, %rd13;
	ld.global.nc.f32 	%f1, [%rd14];
	setp.lt.s32 	%p2, %r29, 1;
	@%p2 bra 	$L__BB2_14;
	ld.global.nc.u32 	%r35, [%rd3];
	ld.global.nc.u32 	%r36, [%rd2];
	mul.lo.s32 	%r2, %r36, %r29;
	mul.lo.s32 	%r3, %r35, %r29;
	setp.lt.u32 	%p3, %r29, 16;
	mov.b32 	%r46, 0;
	@%p3 bra 	$L__BB2_5;
	and.b32  	%r46, %r29, 2147483632;
	neg.s32 	%r44, %r46;
	mov.u32 	%r42, %r3;
	mov.u32 	%r43, %r2;
$L__BB2_4:
	.pragma "nounroll";
	ld.param.u64 	%rd32, [_Z13spmmCOOKernelPKfPKiS2_S0_Pfiii_param_4];
	mul.wide.s32 	%rd15, %r43, 4;
	cvta.to.global.u64 	%rd16, %rd32;
	add.s64 	%rd17, %rd16, %rd15;
	mul.wide.s32 	%rd18, %r42, 4;
	add.s64 	%rd19, %rd1, %rd18;
	ld.global.nc.f32 	%f2, [%rd19];
	mul.f32 	%f3, %f1, %f2;
	atom.global.add.f32 	%f4, [%rd17], %f3;
	ld.global.nc.f32 	%f5, [%rd19+4];
	mul.f32 	%f6, %f1, %f5;
	atom.global.add.f32 	%f7, [%rd17+4], %f6;
	ld.global.nc.f32 	%f8, [%rd19+8];
	mul.f32 	%f9, %f1, %f8;
	atom.global.add.f32 	%f10, [%rd17+8], %f9;
	ld.global.nc.f32 	%f11, [%rd19+12];
	mul.f32 	%f12, %f1, %f11;
	atom.global.add.f32 	%f13, [%rd17+12], %f12;
	ld.global.nc.f32 	%f14, [%rd19+16];
	mul.f32 	%f15, %f1, %f14;
	atom.global.add.f32 	%f16, [%rd17+16], %f15;
	ld.global.nc.f32 	%f17, [%rd19+20];
	mul.f32 	%f18, %f1, %f17;
	atom.global.add.f32 	%f19, [%rd17+20], %f18;
	ld.global.nc.f32 	%f20, [%rd19+24];
	mul.f32 	%f21, %f1, %f20;
	atom.global.add.f32 	%f22, [%rd17+24], %f21;
	ld.global.nc.f32 	%f23, [%rd19+28];
	mul.f32 	%f24, %f1, %f23;
	atom.global.add.f32 	%f25, [%rd17+28], %f24;
	ld.global.nc.f32 	%f26, [%rd19+32];
	mul.f32 	%f27, %f1, %f26;
	atom.global.add.f32 	%f28, [%rd17+32], %f27;
	ld.global.nc.f32 	%f29, [%rd19+36];
	mul.f32 	%f30, %f1, %f29;
	atom.global.add.f32 	%f31, [%rd17+36], %f30;
	ld.global.nc.f32 	%f32, [%rd19+40];
	mul.f32 	%f33, %f1, %f32;
	atom.global.add.f32 	%f34, [%rd17+40], %f33;
	ld.global.nc.f32 	%f35, [%rd19+44];
	mul.f32 	%f36, %f1, %f35;
	atom.global.add.f32 	%f37, [%rd17+44], %f36;
	ld.global.nc.f32 	%f38, [%rd19+48];
	mul.f32 	%f39, %f1, %f38;
	atom.global.add.f32 	%f40, [%rd17+48], %f39;
	ld.global.nc.f32 	%f41, [%rd19+52];
	mul.f32 	%f42, %f1, %f41;
	atom.global.add.f32 	%f43, [%rd17+52], %f42;
	ld.global.nc.f32 	%f44, [%rd19+56];
	mul.f32 	%f45, %f1, %f44;
	atom.global.add.f32 	%f46, [%rd17+56], %f45;
	ld.global.nc.f32 	%f47, [%rd19+60];
	mul.f32 	%f48, %f1, %f47;
	atom.global.add.f32 	%f49, [%rd17+60], %f48;
	add.s32 	%r44, %r44, 16;
	add.s32 	%r43, %r43, 16;
	add.s32 	%r42, %r42, 16;
	setp.ne.s32 	%p4, %r44, 0;
	@%p4 bra 	$L__BB2_4;
$L__BB2_5:
	and.b32  	%r13, %r29, 15;
	setp.eq.s32 	%p5, %r13, 0;
	@%p5 bra 	$L__BB2_14;
	ld.param.u64 	%rd33, [_Z13spmmCOOKernelPKfPKiS2_S0_Pfiii_param_4];
	cvta.to.global.u64 	%rd4, %rd33;
	and.b32  	%r14, %r29, 7;
	setp.lt.u32 	%p6, %r13, 8;
	@%p6 bra 	$L__BB2_8;
	add.s32 	%r38, %r46, %r2;
	mul.wide.s32 	%rd20, %r38, 4;
	add.s64 	%rd21, %rd4, %rd20;
	add.s32 	%r39, %r46, %r3;
	mul.wide.s32 	%rd22, %r39, 4;
	add.s64 	%rd23, %rd1, %rd22;
	ld.global.nc.f32 	%f50, [%rd23];
	mul.f32 	%f51, %f1, %f50;
	atom.global.add.f32 	%f52, [%rd21], %f51;
	ld.global.nc.f32 	%f53, [%rd23+4];
	mul.f32 	%f54, %f1, %f53;
	atom.global.add.f32 	%f55, [%rd21+4], %f54;
	ld.global.nc.f32 	%f56, [%rd23+8];
	mul.f32 	%f57, %f1, %f56;
	atom.global.add.f32 	%f58, [%rd21+8], %f57;
	ld.global.nc.f32 	%f59, [%rd23+12];
	mul.f32 	%f60, %f1, %f59;
	atom.global.add.f32 	%f61, [%rd21+12], %f60;
	ld.global.nc.f32 	%f62, [%rd23+16];
	mul.f32 	%f63, %f1, %f62;
	atom.global.add.f32 	%f64, [%rd21+16], %f63;
	ld.global.nc.f32 	%f65, [%rd23+20];
	mul.f32 	%f66, %f1, %f65;
	atom.global.add.f32 	%f67, [%rd21+20], %f66;
	ld.global.nc.f32 	%f68, [%rd23+24];
	mul.f32 	%f69, %f1, %f68;
	atom.global.add.f32 	%f70, [%rd21+24], %f69;
	ld.global.nc.f32 	%f71, [%rd23+28];
	mul.f32 	%f72, %f1, %f71;
	atom.global.add.f32 	%f73, [%rd21+28], %f72;
	add.s32 	%r46, %r46, 8;
$L__BB2_8:
	setp.eq.s32 	%p7, %r14, 0;
	@%p7 bra 	$L__BB2_14;
	and.b32  	%r17, %r29, 3;
	setp.lt.u32 	%p8, %r14, 4;
	@%p8 bra 	$L__BB2_11;
	add.s32 	%r40, %r46, %r2;
	mul.wide.s32 	%rd24, %r40, 4;
	add.s64 	%rd25, %rd4, %rd24;
	add.s32 	%r41, %r46, %r3;
	mul.wide.s32 	%rd26, %r41, 4;
	add.s64 	%rd27, %rd1, %rd26;
	ld.global.nc.f32 	%f74, [%rd27];
	mul.f32 	%f75, %f1, %f74;
	atom.global.add.f32 	%f76, [%rd25], %f75;
	ld.global.nc.f32 	%f77, [%rd27+4];
	mul.f32 	%f78, %f1, %f77;
	atom.global.add.f32 	%f79, [%rd25+4], %f78;
	ld.global.nc.f32 	%f80, [%rd27+8];
	mul.f32 	%f81, %f1, %f80;
	atom.global.add.f32 	%f82, [%rd25+8], %f81;
	ld.global.nc.f32 	%f83, [%rd27+12];
	mul.f32 	%f84, %f1, %f83;
	atom.global.add.f32 	%f85, [%rd25+12], %f84;
	add.s32 	%r46, %r46, 4;
$L__BB2_11:
	setp.eq.s32 	%p9, %r17, 0;
	@%p9 bra 	$L__BB2_14;
	add.s32 	%r50, %r46, %r3;
	add.s32 	%r49, %r46, %r2;
	neg.s32 	%r48, %r17;
$L__BB2_13:
	.pragma "nounroll";
	mul.wide.s32 	%rd28, %r50, 4;
	add.s64 	%rd29, %rd1, %rd28;
	mul.wide.s32 	%rd30, %r49, 4;
	add.s64 	%rd31, %rd4, %rd30;
	ld.global.nc.f32 	%f86, [%rd29];
	mul.f32 	%f87, %f1, %f86;
	atom.global.add.f32 	%f88, [%rd31], %f87;
	add.s32 	%r50, %r50, 1;
	add.s32 	%r49, %r49, 1;
	add.s32 	%r48, %r48, 1;
	setp.ne.s32 	%p10, %r48, 0;
	@%p10 bra 	$L__BB2_13;
$L__BB2_14:
	ret;

}


// ===== COMPILED SASS (sm_100) =====

	.target	sm_100

	.elftype	@"ET_EXEC"


//--------------------- .note.nv.tkinfo           --------------------------
	.section	.note.nv.tkinfo,"",@"SHT_NOTE"
	.sectionflags	@"SHF_NOTE_NV_TKINFO"
	.tkinfo
        /*0018*/ 	.word	0x00000002
        /*0030*/ 	.string	""
        /*0030*/ 	.string	"ptxas"
        /*0030*/ 	.string	"Cuda compilation tools, release 13.0, V13.0.88"
        /*0030*/ 	.string	"Build cuda_13.0.r13.0/compiler.36424714_0"
        /*0030*/ 	.string	"-arch sm_100 -m 64 "



//--------------------- .note.nv.cuinfo           --------------------------
	.section	.note.nv.cuinfo,"",@"SHT_NOTE"
	.sectionflags	@"SHF_NOTE_NV_CUINFO"
        /*0018*/ 	.short	0x0002
        /*001a*/ 	.short	0x0064
        /*001c*/ 	.short	0x0082
	.zero		2


//--------------------- .nv.info                  --------------------------
	.section	.nv.info,"",@"SHT_CUDA_INFO"
	.align	4


	//----- nvinfo : EIATTR_REGCOUNT
	.align		4
        /*0000*/ 	.byte	0x04, 0x2f
        /*0002*/ 	.short	(.L_1 - .L_0)
	.align		4
.L_0:
        /*0004*/ 	.word	index@(_Z13spmmCSRKernelPKfPKiS2_S0_Pfiii)
        /*0008*/ 	.word	0x00000020


	//----- nvinfo : EIATTR_FRAME_SIZE
	.align		4
.L_1:
        /*000c*/ 	.byte	0x04, 0x11
        /*000e*/ 	.short	(.L_3 - .L_2)
	.align		4
.L_2:
        /*0010*/ 	.word	index@(_Z13spmmCSRKernelPKfPKiS2_S0_Pfiii)
        /*0014*/ 	.word	0x00000000


	//----- nvinfo : EIATTR_REGCOUNT
	.align		4
.L_3:
        /*0018*/ 	.byte	0x04, 0x2f
        /*001a*/ 	.short	(.L_5 - .L_4)
	.align		4
.L_4:
        /*001c*/ 	.word	index@(_Z22spmmCSROptimizedKernelPKfPKiS2_S0_Pfiii)
        /*0020*/ 	.word	0x00000020


	//----- nvinfo : EIATTR_FRAME_SIZE
	.align		4
.L_5:
        /*0024*/ 	.byte	0x04, 0x11
        /*0026*/ 	.short	(.L_7 - .L_6)
	.align		4
.L_6:
        /*0028*/ 	.word	index@(_Z22spmmCSROptimizedKernelPKfPKiS2_S0_Pfiii)
        /*002c*/ 	.word	0x00000000


	//----- nvinfo : EIATTR_REGCOUNT
	.align		4
.L_7:
        /*0030*/ 	.byte	0x04, 0x2f
        /*0032*/ 	.short	(.L_9 - .L_8)
	.align		4
.L_8:
        /*0034*/ 	.word	index@(_Z13spmmCOOKernelPKfPKiS2_S0_Pfiii)
        /*0038*/ 	.word	0x00000020


	//----- nvinfo : EIATTR_FRAME_SIZE
	.align		4
.L_9:
        /*003c*/ 	.byte	0x04, 0x11
        /*003e*/ 	.short	(.L_11 - .L_10)
	.align		4
.L_10:
        /*0040*/ 	.word	index@(_Z13spmmCOOKernelPKfPKiS2_S0_Pfiii)
        /*0044*/ 	.word	0x00000000


	//----- nvinfo : EIATTR_MIN_STACK_SIZE
	.align		4
.L_11:
        /*0048*/ 	.byte	0x04, 0x12
        /*004a*/ 	.short	(.L_13 - .L_12)
	.align		4
.L_12:
        /*004c*/ 	.word	index@(_Z13spmmCOOKernelPKfPKiS2_S0_Pfiii)
        /*0050*/ 	.word	0x00000000


	//----- nvinfo : EIATTR_MIN_STACK_SIZE
	.align		4
.L_13:
        /*0054*/ 	.byte	0x04, 0x12
        /*0056*/ 	.short	(.L_15 - .L_14)
	.align		4
.L_14:
        /*0058*/ 	.word	index@(_Z22spmmCSROptimizedKernelPKfPKiS2_S0_Pfiii)
        /*005c*/ 	.word	0x00000000


	//----- nvinfo : EIATTR_MIN_STACK_SIZE
	.align		4
.L_15:
        /*0060*/ 	.byte	0x04, 0x12
        /*0062*/ 	.short	(.L_17 - .L_16)
	.align		4
.L_16:
        /*0064*/ 	.word	index@(_Z13spmmCSRKernelPKfPKiS2_S0_Pfiii)
        /*0068*/ 	.word	0x00000000
.L_17:


//--------------------- .nv.compat                --------------------------
	.section	.nv.compat,"",@"SHT_CUDA_COMPAT_INFO"
	.align	4
        /*0000*/ 	.byte	0x02, 0x09, 0x00, 0x00, 0x02, 0x02, 0x01, 0x00, 0x02, 0x05, 0x05, 0x00, 0x03, 0x07, 0x01, 0x01
        /*0010*/ 	.byte	0x02, 0x03, 0x00, 0x00, 0x02, 0x06, 0x01, 0x00, 0x04, 0x0b, 0x08, 0x00, 0x09, 0x00, 0x00, 0x00
        /*0020*/ 	.byte	0x00, 0x00, 0x00, 0x00


//--------------------- .nv.info._Z13spmmCOOKernelPKfPKiS2_S0_Pfiii --------------------------
	.section	.nv.info._Z13spmmCOOKernelPKfPKiS2_S0_Pfiii,"",@"SHT_CUDA_INFO"
	.sectionflags	@""
	.align	4


	//----- nvinfo : EIATTR_CUDA_API_VERSION
	.align		4
        /*0000*/ 	.byte	0x04, 0x37
        /*0002*/ 	.short	(.L_19 - .L_18)
.L_18:
        /*0004*/ 	.word	0x00000082


	//----- nvinfo : EIATTR_KPARAM_INFO
	.align		4
.L_19:
        /*0008*/ 	.byte	0x04, 0x17
        /*000a*/ 	.short	(.L_21 - .L_20)
.L_20:
        /*000c*/ 	.word	0x00000000
        /*0010*/ 	.short	0x0007
        /*0012*/ 	.short	0x0030
        /*0014*/ 	.byte	0x00, 0xf0, 0x11, 0x00


	//----- nvinfo : EIATTR_KPARAM_INFO
	.align		4
.L_21:
        /*0018*/ 	.byte	0x04, 0x17
        /*001a*/ 	.short	(.L_23 - .L_22)
.L_22:
        /*001c*/ 	.word	0x00000000
        /*0020*/ 	.short	0x0006
        /*0022*/ 	.short	0x002c
        /*0024*/ 	.byte	0x00, 0xf0, 0x11, 0x00


	//----- nvinfo : EIATTR_KPARAM_INFO
	.align		4
.L_23:
        /*0028*/ 	.byte	0x04, 0x17
        /*002a*/ 	.short	(.L_25 - .L_24)
.L_24:
        /*002c*/ 	.word	0x00000000
        /*0030*/ 	.short	0x0005
        /*0032*/ 	.short	0x0028
        /*0034*/ 	.byte	0x00, 0xf0, 0x11, 0x00


	//----- nvinfo : EIATTR_KPARAM_INFO
	.align		4
.L_25:
        /*0038*/ 	.byte	0x04, 0x17
        /*003a*/ 	.short	(.L_27 - .L_26)
.L_26:
        /*003c*/ 	.word	0x00000000
        /*0040*/ 	.short	0x0004
        /*0042*/ 	.short	0x0020
        /*0044*/ 	.byte	0x00, 0xf5, 0x21, 0x00


	//----- nvinfo : EIATTR_KPARAM_INFO
	.align		4
.L_27:
        /*0048*/ 	.byte	0x04, 0x17
        /*004a*/ 	.short	(.L_29 - .L_28)
.L_28:
        /*004c*/ 	.word	0x00000000
        /*0050*/ 	.short	0x0003
        /*0052*/ 	.short	0x0018
        /*0054*/ 	.byte	0x00, 0xf5, 0x21, 0x00


	//----- nvinfo : EIATTR_KPARAM_INFO
	.align		4
.L_29:
        /*0058*/ 	.byte	0x04, 0x17
        /*005a*/ 	.short	(.L_31 - .L_30)
.L_30:
        /*005c*/ 	.word	0x00000000
        /*0060*/ 	.short	0x0002
        /*0062*/ 	.short	0x0010
        /*0064*/ 	.byte	0x00, 0xf5, 0x21, 0x00


	//----- nvinfo : EIATTR_KPARAM_INFO
	.align		4
.L_31:
        /*0068*/ 	.byte	0x04, 0x17
        /*006a*/ 	.short	(.L_33 - .L_32)
.L_32:
        /*006c*/ 	.word	0x00000000
        /*0070*/ 	.short	0x0001
        /*0072*/ 	.short	0x0008
        /*0074*/ 	.byte	0x00, 0xf5, 0x21, 0x00


	//----- nvinfo : EIATTR_KPARAM_INFO
	.align		4
.L_33:
        /*0078*/ 	.byte	0x04, 0x17
        /*007a*/ 	.short	(.L_35 - .L_34)
.L_34:
        /*007c*/ 	.word	0x00000000
        /*0080*/ 	.short	0x0000
        /*0082*/ 	.short	0x0000
        /*0084*/ 	.byte	0x00, 0xf5, 0x21, 0x00


	//----- nvinfo : EIATTR_SPARSE_MMA_MASK
	.align		4
.L_35:
        /*0088*/ 	.byte	0x03, 0x50
        /*008a*/ 	.short	0x0000


	//----- nvinfo : EIATTR_MAXREG_COUNT
	.align		4
        /*008c*/ 	.byte	0x03, 0x1b
        /*008e*/ 	.short	0x00ff


	//----- nvinfo : EIATTR_MERCURY_ISA_VERSION
	.align		4
        /*0090*/ 	.byte	0x03, 0x5f
        /*0092*/ 	.short	0x0101


	//----- nvinfo : EIATTR_VRC_CTA_INIT_COUNT
	.align		4
        /*0094*/ 	.byte	0x02, 0x4a
	.zero		1
	.zero		1


	//----- nvinfo : EIATTR_EXIT_INSTR_OFFSETS
	.align		4
        /*0098*/ 	.byte	0x04, 0x1c
        /*009a*/ 	.short	(.L_37 - .L_36)


	//   ....[0]....
.L_36:
        /*009c*/ 	.word	0x00000070


	//   ....[1]....
        /*00a0*/ 	.word	0x000000c0


	//   ....[2]....
        /*00a4*/ 	.word	0x00000580


	//   ....[3]....
        /*00a8*/ 	.word	0x000007c0


	//   ....[4]....
        /*00ac*/ 	.word	0x00000940


	//   ....[5]....
        /*00b0*/ 	.word	0x00000a40


	//----- nvinfo : EIATTR_CBANK_PARAM_SIZE
	.align		4
.L_37:
        /*00b4*/ 	.byte	0x03, 0x19
        /*00b6*/ 	.short	0x0034


	//----- nvinfo : EIATTR_PARAM_CBANK
	.align		4
        /*00b8*/ 	.byte	0x04, 0x0a
        /*00ba*/ 	.short	(.L_39 - .L_38)
	.align		4
.L_38:
        /*00bc*/ 	.word	index@(.nv.constant0._Z13spmmCOOKernelPKfPKiS2_S0_Pfiii)
        /*00c0*/ 	.short	0x0380
        /*00c2*/ 	.short	0x0034


	//----- nvinfo : EIATTR_SW_WAR
	.align		4
.L_39:
        /*00c4*/ 	.byte	0x04, 0x36
        /*00c6*/ 	.short	(.L_41 - .L_40)
.L_40:
        /*00c8*/ 	.word	0x00000008
.L_41:


//--------------------- .nv.info._Z22spmmCSROptimizedKernelPKfPKiS2_S0_Pfiii --------------------------
	.section	.nv.info._Z22spmmCSROptimizedKernelPKfPKiS2_S0_Pfiii,"",@"SHT_CUDA_INFO"
	.sectionflags	@""
	.align	4


	//----- nvinfo : EIATTR_CUDA_API_VERSION
	.align		4
        /*0000*/ 	.byte	0x04, 0x37
        /*0002*/ 	.short	(.L_43 - .L_42)
.L_42:
        /*0004*/ 	.word	0x00000082


	//----- nvinfo : EIATTR_KPARAM_INFO
	.align		4
.L_43:
        /*0008*/ 	.byte	0x04, 0x17
        /*000a*/ 	.short	(.L_45 - .L_44)
.L_44:
        /*000c*/ 	.word	0x00000000
        /*0010*/ 	.short	0x0007
        /*0012*/ 	.short	0x0030
        /*0014*/ 	.byte	0x00, 0xf0, 0x11, 0x00


	//----- nvinfo : EIATTR_KPARAM_INFO
	.align		4
.L_45:
        /*0018*/ 	.byte	0x04, 0x17
        /*001a*/ 	.short	(.L_47 - .L_46)
.L_46:
        /*001c*/ 	.word	0x00000000
        /*0020*/ 	.short	0x0006
        /*0022*/ 	.short	0x002c
        /*0024*/ 	.byte	0x00, 0xf0, 0x11, 0x00


	//----- nvinfo : EIATTR_KPARAM_INFO
	.align		4
.L_47:
        /*0028*/ 	.byte	0x04, 0x17
        /*002a*/ 	.short	(.L_49 - .L_48)
.L_48:
        /*002c*/ 	.word	0x00000000
        /*0030*/ 	.short	0x0005
        /*0032*/ 	.short	0x0028
        /*0034*/ 	.byte	0x00, 0xf0, 0x11, 0x00


	//----- nvinfo : EIATTR_KPARAM_INFO
	.align		4
.L_49:
        /*0038*/ 	.byte	0x04, 0x17
        /*003a*/ 	.short	(.L_51 - .L_50)
.L_50:
        /*003c*/ 	.word	0x00000000
        /*0040*/ 	.short	0x0004
        /*0042*/ 	.short	0x0020
        /*0044*/ 	.byte	0x00, 0xf5, 0x21, 0x00


	//----- nvinfo : EIATTR_KPARAM_INFO
	.align		4
.L_51:
        /*0048*/ 	.byte	0x04, 0x17
        /*004a*/ 	.short	(.L_53 - .L_52)
.L_52:
        /*004c*/ 	.word	0x00000000
        /*0050*/ 	.short	0x0003
        /*0052*/ 	.short	0x0018
        /*0054*/ 	.byte	0x00, 0xf5, 0x21, 0x00


	//----- nvinfo : EIATTR_KPARAM_INFO
	.align		4
.L_53:
        /*0058*/ 	.byte	0x04, 0x17
        /*005a*/ 	.short	(.L_55 - .L_54)
.L_54:
        /*005c*/ 	.word	0x00000000
        /*0060*/ 	.short	0x0002
        /*0062*/ 	.short	0x0010
        /*0064*/ 	.byte	0x00, 0xf5, 0x21, 0x00


	//----- nvinfo : EIATTR_KPARAM_INFO
	.align		4
.L_55:
        /*0068*/ 	.byte	0x04, 0x17
        /*006a*/ 	.short	(.L_57 - .L_56)
.L_56:
        /*006c*/ 	.word	0x00000000
        /*0070*/ 	.short	0x0001
        /*0072*/ 	.short	0x0008
        /*0074*/ 	.byte	0x00, 0xf5, 0x21, 0x00


	//----- nvinfo : EIATTR_KPARAM_INFO
	.align		4
.L_57:
        /*0078*/ 	.byte	0x04, 0x17
        /*007a*/ 	.short	(.L_59 - .L_58)
.L_58:
        /*007c*/ 	.word	0x00000000
        /*0080*/ 	.short	0x0000
        /*0082*/ 	.short	0x0000
        /*0084*/ 	.byte	0x00, 0xf5, 0x21, 0x00


	//----- nvinfo : EIATTR_SPARSE_MMA_MASK
	.align		4
.L_59:
        /*0088*/ 	.byte	0x03, 0x50
        /*008a*/ 	.short	0x0000


	//----- nvinfo : EIATTR_MAXREG_COUNT
	.align		4
        /*008c*/ 	.byte	0x03, 0x1b
        /*008e*/ 	.short	0x00ff


	//----- nvinfo : EIATTR_MERCURY_ISA_VERSION
	.align		4
        /*0090*/ 	.byte	0x03, 0x5f
        /*0092*/ 	.short	0x0101


	//----- nvinfo : EIATTR_VRC_CTA_INIT_COUNT
	.align		4
        /*0094*/ 	.byte	0x02, 0x4a
	.zero		1
	.zero		1


	//----- nvinfo : EIATTR_EXIT_INSTR_OFFSETS
	.align		4
        /*0098*/ 	.byte	0x04, 0x1c
        /*009a*/ 	.short	(.L_61 - .L_60)


	//   ....[0]....
.L_60:
        /*009c*/ 	.word	0x00000040


	//   ....[1]....
        /*00a0*/ 	.word	0x00000070


	//   ....[2]....
        /*00a4*/ 	.word	0x00000cb0


	//----- nvinfo : EIATTR_CRS_STACK_SIZE
	.align		4
.L_61:
        /*00a8*/ 	.byte	0x04, 0x1e
        /*00aa*/ 	.short	(.L_63 - .L_62)
.L_62:
        /*00ac*/ 	.word	0x00000000


	//----- nvinfo : EIATTR_CBANK_PARAM_SIZE
	.align		4
.L_63:
        /*00b0*/ 	.byte	0x03, 0x19
        /*00b2*/ 	.short	0x0034


	//----- nvinfo : EIATTR_PARAM_CBANK
	.align		4
        /*00b4*/ 	.byte	0x04, 0x0a
        /*00b6*/ 	.short	(.L_65 - .L_64)
	.align		4
.L_64:
        /*00b8*/ 	.word	index@(.nv.constant0._Z22spmmCSROptimizedKernelPKfPKiS2_S0_Pfiii)
        /*00bc*/ 	.short	0x0380
        /*00be*/ 	.short	0x0034


	//----- nvinfo : EIATTR_SW_WAR
	.align		4
.L_65:
        /*00c0*/ 	.byte	0x04, 0x36
        /*00c2*/ 	.short	(.L_67 - .L_66)
.L_66:
        /*00c4*/ 	.word	0x00000008
.L_67:


//--------------------- .nv.info._Z13spmmCSRKernelPKfPKiS2_S0_Pfiii --------------------------
	.section	.nv.info._Z13spmmCSRKernelPKfPKiS2_S0_Pfiii,"",@"SHT_CUDA_INFO"
	.sectionflags	@""
	.align	4


	//----- nvinfo : EIATTR_CUDA_API_VERSION
	.align		4
        /*0000*/ 	.byte	0x04, 0x37
        /*0002*/ 	.short	(.L_69 - .L_68)
.L_68:
        /*0004*/ 	.word	0x00000082


	//----- nvinfo : EIATTR_KPARAM_INFO
	.align		4
.L_69:
        /*0008*/ 	.byte	0x04, 0x17
        /*000a*/ 	.short	(.L_71 - .L_70)
.L_70:
        /*000c*/ 	.word	0x00000000
        /*0010*/ 	.short	0x0007
        /*0012*/ 	.short	0x0030
        /*0014*/ 	.byte	0x00, 0xf0, 0x11, 0x00


	//----- nvinfo : EIATTR_KPARAM_INFO
	.align		4
.L_71:
        /*0018*/ 	.byte	0x04, 0x17
        /*001a*/ 	.short	(.L_73 - .L_72)
.L_72:
        /*001c*/ 	.word	0x00000000
        /*0020*/ 	.short	0x0006
        /*0022*/ 	.short	0x002c
        /*0024*/ 	.byte	0x00, 0xf0, 0x11, 0x00


	//----- nvinfo : EIATTR_KPARAM_INFO
	.align		4
.L_73:
        /*0028*/ 	.byte	0x04, 0x17
        /*002a*/ 	.short	(.L_75 - .L_74)
.L_74:
        /*002c*/ 	.word	0x00000000
        /*0030*/ 	.short	0x0005
        /*0032*/ 	.short	0x0028
        /*0034*/ 	.byte	0x00, 0xf0, 0x11, 0x00


	//----- nvinfo : EIATTR_KPARAM_INFO
	.align		4
.L_75:
        /*0038*/ 	.byte	0x04, 0x17
        /*003a*/ 	.short	(.L_77 - .L_76)
.L_76:
        /*003c*/ 	.word	0x00000000
        /*0040*/ 	.short	0x0004
        /*0042*/ 	.short	0x0020
        /*0044*/ 	.byte	0x00, 0xf5, 0x21, 0x00


	//----- nvinfo : EIATTR_KPARAM_INFO
	.align		4
.L_77:
        /*0048*/ 	.byte	0x04, 0x17
        /*004a*/ 	.short	(.L_79 - .L_78)
.L_78:
        /*004c*/ 	.word	0x00000000
        /*0050*/ 	.short	0x0003
        /*0052*/ 	.short	0x0018
        /*0054*/ 	.byte	0x00, 0xf5, 0x21, 0x00


	//----- nvinfo : EIATTR_KPARAM_INFO
	.align		4
.L_79:
        /*0058*/ 	.byte	0x04, 0x17
        /*005a*/ 	.short	(.L_81 - .L_80)
.L_80:
        /*005c*/ 	.word	0x00000000
        /*0060*/ 	.short	0x0002
        /*0062*/ 	.short	0x0010
        /*0064*/ 	.byte	0x00, 0xf5, 0x21, 0x00


	//----- nvinfo : EIATTR_KPARAM_INFO
	.align		4
.L_81:
        /*0068*/ 	.byte	0x04, 0x17
        /*006a*/ 	.short	(.L_83 - .L_82)
.L_82:
        /*006c*/ 	.word	0x00000000
        /*0070*/ 	.short	0x0001
        /*0072*/ 	.short	0x0008
        /*0074*/ 	.byte	0x00, 0xf5, 0x21, 0x00


	//----- nvinfo : EIATTR_KPARAM_INFO
	.align		4
.L_83:
        /*0078*/ 	.byte	0x04, 0x17
        /*007a*/ 	.short	(.L_85 - .L_84)
.L_84:
        /*007c*/ 	.word	0x00000000
        /*0080*/ 	.short	0x0000
        /*0082*/ 	.short	0x0000
        /*0084*/ 	.byte	0x00, 0xf5, 0x21, 0x00


	//----- nvinfo : EIATTR_SPARSE_MMA_MASK
	.align		4
.L_85:
        /*0088*/ 	.byte	0x03, 0x50
        /*008a*/ 	.short	0x0000


	//----- nvinfo : EIATTR_MAXREG_COUNT
	.align		4
        /*008c*/ 	.byte	0x03, 0x1b
        /*008e*/ 	.short	0x00ff


	//----- nvinfo : EIATTR_MERCURY_ISA_VERSION
	.align		4
        /*0090*/ 	.byte	0x03, 0x5f
        /*0092*/ 	.short	0x0101


	//----- nvinfo : EIATTR_VRC_CTA_INIT_COUNT
	.align		4
        /*0094*/ 	.byte	0x02, 0x4a
	.zero		1
	.zero		1


	//----- nvinfo : EIATTR_EXIT_INSTR_OFFSETS
	.align		4
        /*0098*/ 	.byte	0x04, 0x1c
        /*009a*/ 	.short	(.L_87 - .L_86)


	//   ....[0]....
.L_86:
        /*009c*/ 	.word	0x00000070


	//   ....[1]....
        /*00a0*/ 	.word	0x000000a0


	//   ....[2]....
        /*00a4*/ 	.word	0x00000b40


	//----- nvinfo : EIATTR_CRS_STACK_SIZE
	.align		4
.L_87:
        /*00a8*/ 	.byte	0x04, 0x1e
        /*00aa*/ 	.short	(.L_89 - .L_88)
.L_88:
        /*00ac*/ 	.word	0x00000000


	//----- nvinfo : EIATTR_CBANK_PARAM_SIZE
	.align		4
.L_89:
        /*00b0*/ 	.byte	0x03, 0x19
        /*00b2*/ 	.short	0x0034


	//----- nvinfo : EIATTR_PARAM_CBANK
	.align		4
        /*00b4*/ 	.byte	0x04, 0x0a
        /*00b6*/ 	.short	(.L_91 - .L_90)
	.align		4
.L_90:
        /*00b8*/ 	.word	index@(.nv.constant0._Z13spmmCSRKernelPKfPKiS2_S0_Pfiii)
        /*00bc*/ 	.short	0x0380
        /*00be*/ 	.short	0x0034


	//----- nvinfo : EIATTR_SW_WAR
	.align		4
.L_91:
        /*00c0*/ 	.byte	0x04, 0x36
        /*00c2*/ 	.short	(.L_93 - .L_92)
.L_92:
        /*00c4*/ 	.word	0x00000008
.L_93:


//--------------------- .nv.callgraph             --------------------------
	.section	.nv.callgraph,"",@"SHT_CUDA_CALLGRAPH"
	.align	4
	.sectionentsize	8
	.align		4
        /*0000*/ 	.word	0x00000000
	.align		4
        /*0004*/ 	.word	0xffffffff
	.align		4
        /*0008*/ 	.word	0x00000000
	.align		4
        /*000c*/ 	.word	0xfffffffe
	.align		4
        /*0010*/ 	.word	0x00000000
	.align		4
        /*0014*/ 	.word	0xfffffffd
	.align		4
        /*0018*/ 	.word	0x00000000
	.align		4
        /*001c*/ 	.word	0xfffffffc


//--------------------- .text._Z13spmmCOOKernelPKfPKiS2_S0_Pfiii --------------------------
	.section	.text._Z13spmmCOOKernelPKfPKiS2_S0_Pfiii,"ax",@progbits
	.align	128
        .global         _Z13spmmCOOKernelPKfPKiS2_S0_Pfiii
        .type           _Z13spmmCOOKernelPKfPKiS2_S0_Pfiii,@function
        .size           _Z13spmmCOOKernelPKfPKiS2_S0_Pfiii,(.L_x_23 - _Z13spmmCOOKernelPKfPKiS2_S0_Pfiii)
        .other          _Z13spmmCOOKernelPKfPKiS2_S0_Pfiii,@"STO_CUDA_ENTRY STV_DEFAULT"
_Z13spmmCOOKernelPKfPKiS2_S0_Pfiii:
.text._Z13spmmCOOKernelPKfPKiS2_S0_Pfiii:
[----:B------:R-:W-:Y:S01]  /*0000*/  LDC R1, c[0x0][0x37c] ;  /* 0x0000df00ff017b82 */ /* 0x000fe20000000800 */
[----:B------:R-:W0:Y:S07]  /*0010*/  S2R R0, SR_TID.X ;  /* 0x0000000000007919 */ /* 0x000e2e0000002100 */
[----:B------:R-:W0:Y:S01]  /*0020*/  S2UR UR4, SR_CTAID.X ;  /* 0x00000000000479c3 */ /* 0x000e220000002500 */
[----:B------:R-:W1:Y:S07]  /*0030*/  LDCU UR5, c[0x0][0x3a8] ;  /* 0x00007500ff0577ac */ /* 0x000e6e0008000800 */
[----:B------:R-:W0:Y:S02]  /*0040*/  LDC R7, c[0x0][0x360] ;  /* 0x0000d800ff077b82 */ /* 0x000e240000000800 */
[----:B0-----:R-:W-:-:S05]  /*0050*/  IMAD R7, R7, UR4, R0 ;  /* 0x0000000407077c24 */ /* 0x001fca000f8e0200 */
[----:B-1----:R-:W-:-:S13]  /*0060*/  ISETP.GE.AND P0, PT, R7, UR5, PT ;  /* 0x0000000507007c0c */ /* 0x002fda000bf06270 */
[----:B------:R-:W-:Y:S05]  /*0070*/  @P0 EXIT ;  /* 0x000000000000094d */ /* 0x000fea0003800000 */
[----:B------:R-:W0:Y:S08]  /*0080*/  LDC R0, c[0x0][0x3b0] ;  /* 0x0000ec00ff007b82 */ /* 0x000e300000000800 */
[----:B------:R-:W1:Y:S08]  /*0090*/  LDC.64 R4, c[0x0][0x390] ;  /* 0x0000e400ff047b82 */ /* 0x000e700000000a00 */
[----:B------:R-:W2:Y:S01]  /*00a0*/  LDC.64 R2, c[0x0][0x388] ;  /* 0x0000e200ff027b82 */ /* 0x000ea20000000a00 */
[----:B0-----:R-:W-:-:S13]  /*00b0*/  ISETP.GE.AND P0, PT, R0, 0x1, PT ;  /* 0x000000010000780c */ /* 0x001fda0003f06270 */
[----:B-1----:R-:W-:Y:S05]  /*00c0*/  @!P0 EXIT ;  /* 0x000000000000894d */ /* 0x002fea0003800000 */
[----:B------:R-:W0:Y:S01]  /*00d0*/  LDCU.64 UR4, c[0x0][0x358] ;  /* 0x00006b00ff0477ac */ /* 0x000e220008000a00 */
[C---:B------:R-:W-:Y:S01]  /*00e0*/  IMAD.WIDE R4, R7.reuse, 0x4, R4 ;  /* 0x0000000407047825 */ /* 0x040fe200078e0204 */
[----:B------:R-:W1:Y:S03]  /*00f0*/  LDC.64 R12, c[0x0][0x380] ;  /* 0x0000e000ff0c7b82 */ /* 0x000e660000000a00 */
[C---:B--2---:R-:W-:Y:S02]  /*0100*/  IMAD.WIDE R2, R7.reuse, 0x4, R2 ;  /* 0x0000000407027825 */ /* 0x044fe400078e0202 */
[----:B0-----:R-:W2:Y:S04]  /*0110*/  LDG.E.CONSTANT R5, desc[UR4][R4.64] ;  /* 0x0000000404057981 */ /* 0x001ea8000c1e9900 */
[----:B------:R-:W3:Y:S01]  /*0120*/  LDG.E.CONSTANT R3, desc[UR4][R2.64] ;  /* 0x0000000402037981 */ /* 0x000ee2000c1e9900 */
[----:B------:R-:W-:Y:S01]  /*0130*/  ISETP.GE.U32.AND P1, PT, R0, 0x10, PT ;  /* 0x000000100000780c */ /* 0x000fe20003f26070 */
[----:B-1----:R-:W-:-:S04]  /*0140*/  IMAD.WIDE R12, R7, 0x4, R12 ;  /* 0x00000004070c7825 */ /* 0x002fc800078e020c */
[----:B------:R-:W-:Y:S01]  /*0150*/  HFMA2 R9, -RZ, RZ, 0, 0 ;  /* 0x00000000ff097431 */ /* 0x000fe200000001ff */
[----:B------:R-:W-:Y:S01]  /*0160*/  LOP3.LUT P0, R10, R0, 0xf, RZ, 0xc0, !PT ;  /* 0x0000000f000a7812 */ /* 0x000fe2000780c0ff */
[----:B------:R0:W5:Y:S01]  /*0170*/  LDG.E.CONSTANT R6, desc[UR4][R12.64] ;  /* 0x000000040c067981 */ /* 0x000162000c1e9900 */
[-C--:B--2---:R-:W-:Y:S02]  /*0180*/  IMAD R7, R5, R0.reuse, RZ ;  /* 0x0000000005077224 */ /* 0x084fe400078e02ff */
[----:B---3--:R-:W-:-:S03]  /*0190*/  IMAD R8, R3, R0, RZ ;  /* 0x0000000003087224 */ /* 0x008fc600078e02ff */
[----:B0-----:R-:W-:Y:S06]  /*01a0*/  @!P1 BRA `(.L_x_0) ;  /* 0x0000000000f49947 */ /* 0x001fec0003800000 */
[----:B------:R-:W-:Y:S02]  /*01b0*/  LOP3.LUT R9, R0, 0x7ffffff0, RZ, 0xc0, !PT ;  /* 0x7ffffff000097812 */ /* 0x000fe400078ec0ff */
[----:B------:R-:W-:Y:S02]  /*01c0*/  MOV R12, R7 ;  /* 0x00000007000c7202 */ /* 0x000fe40000000f00 */
[----:B------:R-:W-:Y:S02]  /*01d0*/  MOV R11, R8 ;  /* 0x00000008000b7202 */ /* 0x000fe40000000f00 */
[----:B------:R-:W-:-:S07]  /*01e0*/  IADD3 R13, PT, PT, -R9, RZ, RZ ;  /* 0x000000ff090d7210 */ /* 0x000fce0007ffe1ff */
.L_x_1:
[----:B0-----:R-:W0:Y:S08]  /*01f0*/  LDC.64 R2, c[0x0][0x398] ;  /* 0x0000e600ff027b82 */ /* 0x001e300000000a00 */
[----:B------:R-:W1:Y:S01]  /*0200*/  LDC.64 R4, c[0x0][0x3a0] ;  /* 0x0000e800ff047b82 */ /* 0x000e620000000a00 */
[----:B0-----:R-:W-:-:S05]  /*0210*/  IMAD.WIDE R2, R12, 0x4, R2 ;  /* 0x000000040c027825 */ /* 0x001fca00078e0202 */
[----:B------:R-:W2:Y:S04]  /*0220*/  LDG.E.CONSTANT R16, desc[UR4][R2.64] ;  /* 0x0000000402107981 */ /* 0x000ea8000c1e9900 */
[----:B------:R-:W3:Y:S04]  /*0230*/  LDG.E.CONSTANT R18, desc[UR4][R2.64+0x4] ;  /* 0x0000040402127981 */ /* 0x000ee8000c1e9900 */
[----:B------:R-:W4:Y:S04]  /*0240*/  LDG.E.CONSTANT R15, desc[UR4][R2.64+0x8] ;  /* 0x00000804020f7981 */ /* 0x000f28000c1e9900 */
[----:B------:R-:W4:Y:S04]  /*0250*/  LDG.E.CONSTANT R17, desc[UR4][R2.64+0xc] ;  /* 0x00000c0402117981 */ /* 0x000f28000c1e9900 */
[----:B------:R-:W4:Y:S04]  /*0260*/  LDG.E.CONSTANT R19, desc[UR4][R2.64+0x10] ;  /* 0x0000100402137981 */ /* 0x000f28000c1e9900 */
[----:B------:R-:W4:Y:S01]  /*0270*/  LDG.E.CONSTANT R21, desc[UR4][R2.64+0x14] ;  /* 0x0000140402157981 */ /* 0x000f22000c1e9900 */
[----:B-1----:R-:W-:-:S03]  /*0280*/  IMAD.WIDE R4, R11, 0x4, R4 ;  /* 0x000000040b047825 */ /* 0x002fc600078e0204 */
[----:B------:R-:W4:Y:S04]  /*0290*/  LDG.E.CONSTANT R23, desc[UR4][R2.64+0x18] ;  /* 0x0000180402177981 */ /* 0x000f28000c1e9900 */
[----:B------:R-:W4:Y:S04]  /*02a0*/  LDG.E.CONSTANT R25, desc[UR4][R2.64+0x1c] ;  /* 0x00001c0402197981 */ /* 0x000f28000c1e9900 */
[----:B------:R-:W4:Y:S04]  /*02b0*/  LDG.E.CONSTANT R27, desc[UR4][R2.64+0x20] ;  /* 0x00002004021b7981 */ /* 0x000f28000c1e9900 */
[----:B------:R-:W4:Y:S04]  /*02c0*/  LDG.E.CONSTANT R29, desc[UR4][R2.64+0x24] ;  /* 0x00002404021d7981 */ /* 0x000f28000c1e9900 */
[----:B------:R-:W4:Y:S04]  /*02d0*/  LDG.E.CONSTANT R14, desc[UR4][R2.64+0x28] ;  /* 0x00002804020e7981 */ /* 0x000f28000c1e9900 */
[----:B------:R-:W4:Y:S04]  /*02e0*/  LDG.E.CONSTANT R22, desc[UR4][R2.64+0x2c] ;  /* 0x00002c0402167981 */ /* 0x000f28000c1e9900 */
[----:B------:R-:W4:Y:S04]  /*02f0*/  LDG.E.CONSTANT R20, desc[UR4][R2.64+0x34] ;  /* 0x0000340402147981 */ /* 0x000f28000c1e9900 */
[----:B------:R-:W4:Y:S01]  /*0300*/  LDG.E.CONSTANT R24, desc[UR4][R2.64+0x3c] ;  /* 0x00003c0402187981 */ /* 0x000f22000c1e9900 */
[----:B--2--5:R-:W-:-:S03]  /*0310*/  FMUL R26, R6, R16 ;  /* 0x00000010061a7220 */ /* 0x024fc60000400000 */
[----:B------:R-:W2:Y:S01]  /*0320*/  LDG.E.CONSTANT R16, desc[UR4][R2.64+0x30] ;  /* 0x0000300402107981 */ /* 0x000ea2000c1e9900 */
[----:B---3--:R-:W-:-:S03]  /*0330*/  FMUL R28, R6, R18 ;  /* 0x00000012061c7220 */ /* 0x008fc60000400000 */
[----:B------:R0:W3:Y:S01]  /*0340*/  LDG.E.CONSTANT R18, desc[UR4][R2.64+0x38] ;  /* 0x0000380402127981 */ /* 0x0000e2000c1e9900 */
[C---:B----4-:R-:W-:Y:S01]  /*0350*/  FMUL R15, R6.reuse, R15 ;  /* 0x0000000f060f7220 */ /* 0x050fe20000400000 */
[----:B------:R-:W-:Y:S02]  /*0360*/  IADD3 R13, PT, PT, R13, 0x10, RZ ;  /* 0x000000100d0d7810 */ /* 0x000fe40007ffe0ff */
[----:B------:R-:W-:Y:S01]  /*0370*/  REDG.E.ADD.F32.FTZ.RN.STRONG.GPU desc[UR4][R4.64], R26 ;  /* 0x0000001a040079a6 */ /* 0x000fe2000c12f304 */
[----:B------:R-:W-:-:S03]  /*0380*/  FMUL R17, R6, R17 ;  /* 0x0000001106117220 */ /* 0x000fc60000400000 */
[----:B------:R-:W-:Y:S01]  /*0390*/  REDG.E.ADD.F32.FTZ.RN.STRONG.GPU desc[UR4][R4.64+0x4], R28 ;  /* 0x0000041c040079a6 */ /* 0x000fe2000c12f304 */
[C---:B------:R-:W-:Y:S01]  /*03a0*/  FMUL R19, R6.reuse, R19 ;  /* 0x0000001306137220 */ /* 0x040fe20000400000 */
[----:B------:R-:W-:Y:S02]  /*03b0*/  ISETP.NE.AND P1, PT, R13, RZ, PT ;  /* 0x000000ff0d00720c */ /* 0x000fe40003f25270 */
[----:B------:R1:W-:Y:S01]  /*03c0*/  REDG.E.ADD.F32.FTZ.RN.STRONG.GPU desc[UR4][R4.64+0x8], R15 ;  /* 0x0000080f040079a6 */ /* 0x0003e2000c12f304 */
[----:B------:R-:W-:-:S03]  /*03d0*/  FMUL R21, R6, R21 ;  /* 0x0000001506157220 */ /* 0x000fc60000400000 */
[----:B------:R-:W-:Y:S01]  /*03e0*/  REDG.E.ADD.F32.FTZ.RN.STRONG.GPU desc[UR4][R4.64+0xc], R17 ;  /* 0x00000c11040079a6 */ /* 0x000fe2000c12f304 */
[----:B------:R-:W-:-:S03]  /*03f0*/  FMUL R23, R6, R23 ;  /* 0x0000001706177220 */ /* 0x000fc60000400000 */
[----:B------:R4:W-:Y:S01]  /*0400*/  REDG.E.ADD.F32.FTZ.RN.STRONG.GPU desc[UR4][R4.64+0x10], R19 ;  /* 0x00001013040079a6 */ /* 0x0009e2000c12f304 */
[----:B------:R-:W-:-:S03]  /*0410*/  FMUL R25, R6, R25 ;  /* 0x0000001906197220 */ /* 0x000fc60000400000 */
[----:B------:R3:W-:Y:S01]  /*0420*/  REDG.E.ADD.F32.FTZ.RN.STRONG.GPU desc[UR4][R4.64+0x14], R21 ;  /* 0x00001415040079a6 */ /* 0x0007e2000c12f304 */
[----:B------:R-:W-:-:S03]  /*0430*/  FMUL R27, R6, R27 ;  /* 0x0000001b061b7220 */ /* 0x000fc60000400000 */
[----:B------:R2:W-:Y:S01]  /*0440*/  REDG.E.ADD.F32.FTZ.RN.STRONG.GPU desc[UR4][R4.64+0x18], R23 ;  /* 0x00001817040079a6 */ /* 0x0005e2000c12f304 */
[----:B------:R-:W-:-:S03]  /*0450*/  FMUL R29, R6, R29 ;  /* 0x0000001d061d7220 */ /* 0x000fc60000400000 */
[----:B------:R2:W-:Y:S01]  /*0460*/  REDG.E.ADD.F32.FTZ.RN.STRONG.GPU desc[UR4][R4.64+0x1c], R25 ;  /* 0x00001c19040079a6 */ /* 0x0005e2000c12f304 */
[----:B0-----:R-:W-:-:S03]  /*0470*/  FMUL R3, R6, R14 ;  /* 0x0000000e06037220 */ /* 0x001fc60000400000 */
[----:B------:R0:W-:Y:S01]  /*0480*/  REDG.E.ADD.F32.FTZ.RN.STRONG.GPU desc[UR4][R4.64+0x20], R27 ;  /* 0x0000201b040079a6 */ /* 0x0001e2000c12f304 */
[----:B-1----:R-:W-:-:S03]  /*0490*/  FMUL R15, R6, R22 ;  /* 0x00000016060f7220 */ /* 0x002fc60000400000 */
[----:B------:R0:W-:Y:S01]  /*04a0*/  REDG.E.ADD.F32.FTZ.RN.STRONG.GPU desc[UR4][R4.64+0x24], R29 ;  /* 0x0000241d040079a6 */ /* 0x0001e2000c12f304 */
[----:B----4-:R-:W-:-:S03]  /*04b0*/  FMUL R19, R6, R20 ;  /* 0x0000001406137220 */ /* 0x010fc60000400000 */
[----:B------:R0:W-:Y:S01]  /*04c0*/  REDG.E.ADD.F32.FTZ.RN.STRONG.GPU desc[UR4][R4.64+0x28], R3 ;  /* 0x00002803040079a6 */ /* 0x0001e2000c12f304 */
[----:B------:R-:W-:-:S03]  /*04d0*/  FMUL R24, R6, R24 ;  /* 0x0000001806187220 */ /* 0x000fc60000400000 */
[----:B------:R0:W-:Y:S01]  /*04e0*/  REDG.E.ADD.F32.FTZ.RN.STRONG.GPU desc[UR4][R4.64+0x2c], R15 ;  /* 0x00002c0f040079a6 */ /* 0x0001e2000c12f304 */
[----:B------:R-:W-:Y:S02]  /*04f0*/  IADD3 R11, PT, PT, R11, 0x10, RZ ;  /* 0x000000100b0b7810 */ /* 0x000fe40007ffe0ff */
[----:B------:R-:W-:Y:S01]  /*0500*/  IADD3 R12, PT, PT, R12, 0x10, RZ ;  /* 0x000000100c0c7810 */ /* 0x000fe20007ffe0ff */
[C---:B--2---:R-:W-:Y:S01]  /*0510*/  FMUL R17, R6.reuse, R16 ;  /* 0x0000001006117220 */ /* 0x044fe20000400000 */
[----:B---3--:R-:W-:-:S04]  /*0520*/  FMUL R21, R6, R18 ;  /* 0x0000001206157220 */ /* 0x008fc80000400000 */
[----:B------:R0:W-:Y:S04]  /*0530*/  REDG.E.ADD.F32.FTZ.RN.STRONG.GPU desc[UR4][R4.64+0x30], R17 ;  /* 0x00003011040079a6 */ /* 0x0001e8000c12f304 */
[----:B------:R0:W-:Y:S04]  /*0540*/  REDG.E.ADD.F32.FTZ.RN.STRONG.GPU desc[UR4][R4.64+0x34], R19 ;  /* 0x00003413040079a6 */ /* 0x0001e8000c12f304 */
[----:B------:R0:W-:Y:S04]  /*0550*/  REDG.E.ADD.F32.FTZ.RN.STRONG.GPU desc[UR4][R4.64+0x38], R21 ;  /* 0x00003815040079a6 */ /* 0x0001e8000c12f304 */
[----:B------:R0:W-:Y:S01]  /*0560*/  REDG.E.ADD.F32.FTZ.RN.STRONG.GPU desc[UR4][R4.64+0x3c], R24 ;  /* 0x00003c18040079a6 */ /* 0x0001e2000c12f304 */
[----:B------:R-:W-:Y:S05]  /*0570*/  @P1 BRA `(.L_x_1) ;  /* 0xfffffffc001c1947 */ /* 0x000fea000383ffff */
.L_x_0:
[----:B------:R-:W-:Y:S05]  /*0580*/  @!P0 EXIT ;  /* 0x000000000000894d */ /* 0x000fea0003800000 */
[----:B------:R-:W-:Y:S02]  /*0590*/  ISETP.GE.U32.AND P0, PT, R10, 0x8, PT ;  /* 0x000000080a00780c */ /* 0x000fe40003f06070 */
[----:B------:R-:W-:-:S04]  /*05a0*/  LOP3.LUT R12, R0, 0x7, RZ, 0xc0, !PT ;  /* 0x00000007000c7812 */ /* 0x000fc800078ec0ff */
[----:B------:R-:W-:-:S07]  /*05b0*/  ISETP.NE.AND P1, PT, R12, RZ, PT ;  /* 0x000000ff0c00720c */ /* 0x000fce0003f25270 */
[----:B------:R-:W-:Y:S06]  /*05c0*/  @!P0 BRA `(.L_x_2) ;  /* 0x00000000007c8947 */ /* 0x000fec0003800000 */
[----:B0-----:R-:W0:Y:S01]  /*05d0*/  LDC.64 R4, c[0x0][0x398] ;  /* 0x0000e600ff047b82 */ /* 0x001e220000000a00 */
[----:B------:R-:W-:-:S05]  /*05e0*/  IADD3 R3, PT, PT, R7, R9, RZ ;  /* 0x0000000907037210 */ /* 0x000fca0007ffe0ff */
[----:B0-----:R-:W-:Y:S02]  /*05f0*/  IMAD.WIDE R4, R3, 0x4, R4 ;  /* 0x0000000403047825 */ /* 0x001fe400078e0204 */
[----:B------:R-:W0:Y:S03]  /*0600*/  LDC.64 R2, c[0x0][0x3a0] ;  /* 0x0000e800ff027b82 */ /* 0x000e260000000a00 */
[----:B------:R-:W2:Y:S04]  /*0610*/  LDG.E.CONSTANT R13, desc[UR4][R4.64] ;  /* 0x00000004040d7981 */ /* 0x000ea8000c1e9900 */
[----:B------:R-:W3:Y:S04]  /*0620*/  LDG.E.CONSTANT R15, desc[UR4][R4.64+0x4] ;  /* 0x00000404040f7981 */ /* 0x000ee8000c1e9900 */
[----:B------:R-:W4:Y:S04]  /*0630*/  LDG.E.CONSTANT R17, desc[UR4][R4.64+0x8] ;  /* 0x0000080404117981 */ /* 0x000f28000c1e9900 */
[----:B------:R-:W4:Y:S04]  /*0640*/  LDG.E.CONSTANT R19, desc[UR4][R4.64+0xc] ;  /* 0x00000c0404137981 */ /* 0x000f28000c1e9900 */
[----:B------:R-:W4:Y:S04]  /*0650*/  LDG.E.CONSTANT R21, desc[UR4][R4.64+0x10] ;  /* 0x0000100404157981 */ /* 0x000f28000c1e9900 */
[----:B------:R-:W4:Y:S04]  /*0660*/  LDG.E.CONSTANT R23, desc[UR4][R4.64+0x14] ;  /* 0x0000140404177981 */ /* 0x000f28000c1e9900 */
[----:B------:R-:W4:Y:S04]  /*0670*/  LDG.E.CONSTANT R25, desc[UR4][R4.64+0x18] ;  /* 0x0000180404197981 */ /* 0x000f28000c1e9900 */
[----:B------:R-:W4:Y:S01]  /*0680*/  LDG.E.CONSTANT R27, desc[UR4][R4.64+0x1c] ;  /* 0x00001c04041b7981 */ /* 0x000f22000c1e9900 */
[----:B------:R-:W-:-:S05]  /*0690*/  IADD3 R11, PT, PT, R8, R9, RZ ;  /* 0x00000009080b7210 */ /* 0x000fca0007ffe0ff */
[----:B0-----:R-:W-:-:S04]  /*06a0*/  IMAD.WIDE R2, R11, 0x4, R2 ;  /* 0x000000040b027825 */ /* 0x001fc800078e0202 */
[C---:B--2--5:R-:W-:Y:S01]  /*06b0*/  FMUL R13, R6.reuse, R13 ;  /* 0x0000000d060d7220 */ /* 0x064fe20000400000 */
[----:B---3--:R-:W-:-:S04]  /*06c0*/  FMUL R15, R6, R15 ;  /* 0x0000000f060f7220 */ /* 0x008fc80000400000 */
[----:B------:R1:W-:Y:S01]  /*06d0*/  REDG.E.ADD.F32.FTZ.RN.STRONG.GPU desc[UR4][R2.64], R13 ;  /* 0x0000000d020079a6 */ /* 0x0003e2000c12f304 */
[----:B----4-:R-:W-:-:S03]  /*06e0*/  FMUL R17, R6, R17 ;  /* 0x0000001106117220 */ /* 0x010fc60000400000 */
[----:B------:R1:W-:Y:S01]  /*06f0*/  REDG.E.ADD.F32.FTZ.RN.STRONG.GPU desc[UR4][R2.64+0x4], R15 ;  /* 0x0000040f020079a6 */ /* 0x0003e2000c12f304 */
        /* <DEDUP_REMOVED lines=9> */
[----:B------:R1:W-:Y:S04]  /*0790*/  REDG.E.ADD.F32.FTZ.RN.STRONG.GPU desc[UR4][R2.64+0x18], R25 ;  /* 0x00001819020079a6 */ /* 0x0003e8000c12f304 */
[----:B------:R1:W-:Y:S01]  /*07a0*/  REDG.E.ADD.F32.FTZ.RN.STRONG.GPU desc[UR4][R2.64+0x1c], R27 ;  /* 0x00001c1b020079a6 */ /* 0x0003e2000c12f304 */
[----:B------:R-:W-:-:S07]  /*07b0*/  IADD3 R9, PT, PT, R9, 0x8, RZ ;  /* 0x0000000809097810 */ /* 0x000fce0007ffe0ff */
.L_x_2:
[----:B------:R-:W-:Y:S05]  /*07c0*/  @!P1 EXIT ;  /* 0x000000000000994d */ /* 0x000fea0003800000 */
[----:B------:R-:W-:Y:S02]  /*07d0*/  ISETP.GE.U32.AND P0, PT, R12, 0x4, PT ;  /* 0x000000040c00780c */ /* 0x000fe40003f06070 */
[----:B------:R-:W-:-:S04]  /*07e0*/  LOP3.LUT R0, R0, 0x3, RZ, 0xc0, !PT ;  /* 0x0000000300007812 */ /* 0x000fc800078ec0ff */
[----:B------:R-:W-:-:S07]  /*07f0*/  ISETP.NE.AND P1, PT, R0, RZ, PT ;  /* 0x000000ff0000720c */ /* 0x000fce0003f25270 */
[----:B------:R-:W-:Y:S06]  /*0800*/  @!P0 BRA `(.L_x_3) ;  /* 0x00000000004c8947 */ /* 0x000fec0003800000 */
[----:B01----:R-:W0:Y:S01]  /*0810*/  LDC.64 R2, c[0x0][0x398] ;  /* 0x0000e600ff027b82 */ /* 0x003e220000000a00 */
[----:B------:R-:W-:-:S05]  /*0820*/  IADD3 R5, PT, PT, R7, R9, RZ ;  /* 0x0000000907057210 */ /* 0x000fca0007ffe0ff */
[----:B0-----:R-:W-:Y:S02]  /*0830*/  IMAD.WIDE R4, R5, 0x4, R2 ;  /* 0x0000000405047825 */ /* 0x001fe400078e0202 */
[----:B------:R-:W0:Y:S03]  /*0840*/  LDC.64 R2, c[0x0][0x3a0] ;  /* 0x0000e800ff027b82 */ /* 0x000e260000000a00 */
[----:B------:R-:W2:Y:S04]  /*0850*/  LDG.E.CONSTANT R13, desc[UR4][R4.64] ;  /* 0x00000004040d7981 */ /* 0x000ea8000c1e9900 */
[----:B------:R-:W3:Y:S04]  /*0860*/  LDG.E.CONSTANT R15, desc[UR4][R4.64+0x4] ;  /* 0x00000404040f7981 */ /* 0x000ee8000c1e9900 */
        /* <DEDUP_REMOVED lines=10> */
[----:B------:R2:W-:Y:S04]  /*0910*/  REDG.E.ADD.F32.FTZ.RN.STRONG.GPU desc[UR4][R2.64+0x8], R17 ;  /* 0x00000811020079a6 */ /* 0x0005e8000c12f304 */
[----:B------:R2:W-:Y:S01]  /*0920*/  REDG.E.ADD.F32.FTZ.RN.STRONG.GPU desc[UR4][R2.64+0xc], R19 ;  /* 0x00000c13020079a6 */ /* 0x0005e2000c12f304 */
[----:B------:R-:W-:-:S07]  /*0930*/  IADD3 R9, PT, PT, R9, 0x4, RZ ;  /* 0x0000000409097810 */ /* 0x000fce0007ffe0ff */
.L_x_3:
[----:B------:R-:W-:Y:S05]  /*0940*/  @!P1 EXIT ;  /* 0x000000000000994d */ /* 0x000fea0003800000 */
[----:B-12---:R-:W1:Y:S01]  /*0950*/  LDC.64 R12, c[0x0][0x3a0] ;  /* 0x0000e800ff0c7b82 */ /* 0x006e620000000a00 */
[-C--:B------:R-:W-:Y:S02]  /*0960*/  IADD3 R7, PT, PT, R7, R9.reuse, RZ ;  /* 0x0000000907077210 */ /* 0x080fe40007ffe0ff */
[----:B------:R-:W-:Y:S02]  /*0970*/  IADD3 R9, PT, PT, R8, R9, RZ ;  /* 0x0000000908097210 */ /* 0x000fe40007ffe0ff */
[----:B------:R-:W-:-:S03]  /*0980*/  IADD3 R0, PT, PT, -R0, RZ, RZ ;  /* 0x000000ff00007210 */ /* 0x000fc60007ffe1ff */
[----:B------:R-:W2:Y:S04]  /*0990*/  LDC.64 R10, c[0x0][0x398] ;  /* 0x0000e600ff0a7b82 */ /* 0x000ea80000000a00 */
.L_x_4:
[----:B0-2---:R-:W-:-:S06]  /*09a0*/  IMAD.WIDE R2, R7, 0x4, R10 ;  /* 0x0000000407027825 */ /* 0x005fcc00078e020a */
[----:B------:R-:W2:Y:S01]  /*09b0*/  LDG.E.CONSTANT R3, desc[UR4][R2.64] ;  /* 0x0000000402037981 */ /* 0x000ea2000c1e9900 */
[----:B------:R-:W-:Y:S01]  /*09c0*/  IADD3 R0, PT, PT, R0, 0x1, RZ ;  /* 0x0000000100007810 */ /* 0x000fe20007ffe0ff */
[----:B-1-3--:R-:W-:-:S03]  /*09d0*/  IMAD.WIDE R4, R9, 0x4, R12 ;  /* 0x0000000409047825 */ /* 0x00afc600078e020c */
[----:B------:R-:W-:Y:S02]  /*09e0*/  ISETP.NE.AND P0, PT, R0, RZ, PT ;  /* 0x000000ff0000720c */ /* 0x000fe40003f05270 */
[----:B------:R-:W-:Y:S02]  /*09f0*/  IADD3 R7, PT, PT, R7, 0x1, RZ ;  /* 0x0000000107077810 */ /* 0x000fe40007ffe0ff */
[----:B------:R-:W-:Y:S01]  /*0a00*/  IADD3 R9, PT, PT, R9, 0x1, RZ ;  /* 0x0000000109097810 */ /* 0x000fe20007ffe0ff */
[----:B--2--5:R-:W-:-:S05]  /*0a10*/  FMUL R15, R6, R3 ;  /* 0x00000003060f7220 */ /* 0x024fca0000400000 */
[----:B------:R3:W-:Y:S03]  /*0a20*/  REDG.E.ADD.F32.FTZ.RN.STRONG.GPU desc[UR4][R4.64], R15 ;  /* 0x0000000f040079a6 */ /* 0x0007e6000c12f304 */
[----:B------:R-:W-:Y:S05]  /*0a30*/  @P0 BRA `(.L_x_4) ;  /* 0xfffffffc00d80947 */ /* 0x000fea000383ffff */
[----:B------:R-:W-:Y:S05]  /*0a40*/  EXIT ;  /* 0x000000000000794d */ /* 0x000fea0003800000 */
.L_x_5:
[----:B------:R-:W-:-:S00]  /*0a50*/  BRA `(.L_x_5) ;  /* 0xfffffffc00fc7947 */ /* 0x000fc0000383ffff */
[----:B------:R-:W-:-:S00]  /*0a60*/  NOP ;  /* 0x0000000000007918 */ /* 0x000fc00000000000 */
        /* <DEDUP_REMOVED lines=9> */
.L_x_23:


//--------------------- .text._Z22spmmCSROptimizedKernelPKfPKiS2_S0_Pfiii --------------------------
	.section	.text._Z22spmmCSROptimizedKernelPKfPKiS2_S0_Pfiii,"ax",@progbits
	.align	128
        .global         _Z22spmmCSROptimizedKernelPKfPKiS2_S0_Pfiii
        .type           _Z22spmmCSROptimizedKernelPKfPKiS2_S0_Pfiii,@function
        .size           _Z22spmmCSROptimizedKernelPKfPKiS2_S0_Pfiii,(.L_x_24 - _Z22spmmCSROptimizedKernelPKfPKiS2_S0_Pfiii)
        .other          _Z22spmmCSROptimizedKernelPKfPKiS2_S0_Pfiii,@"STO_CUDA_ENTRY STV_DEFAULT"
_Z22spmmCSROptimizedKernelPKfPKiS2_S0_Pfiii:
.text._Z22spmmCSROptimizedKernelPKfPKiS2_S0_Pfiii:
[----:B------:R-:W-:Y:S01]  /*0000*/  LDC R1, c[0x0][0x37c] ;  /* 0x0000df00ff017b82 */ /* 0x000fe20000000800 */
[----:B------:R-:W0:Y:S01]  /*0010*/  S2R R0, SR_CTAID.X ;  /* 0x0000000000007919 */ /* 0x000e220000002500 */
[----:B------:R-:W0:Y:S02]  /*0020*/  LDCU UR4, c[0x0][0x3a8] ;  /* 0x00007500ff0477ac */ /* 0x000e240008000800 */
[----:B0-----:R-:W-:-:S13]  /*0030*/  ISETP.GE.AND P0, PT, R0, UR4, PT ;  /* 0x0000000400007c0c */ /* 0x001fda000bf06270 */
[----:B------:R-:W-:Y:S05]  /*0040*/  @P0 EXIT ;  /* 0x000000000000094d */ /* 0x000fea0003800000 */
[----:B------:R-:W0:Y:S02]  /*0050*/  LDC R2, c[0x0][0x3b0] ;  /* 0x0000ec00ff027b82 */ /* 0x000e240000000800 */
[----:B0-----:R-:W-:-:S13]  /*0060*/  ISETP.GE.AND P0, PT, R2, 0x1, PT ;  /* 0x000000010200780c */ /* 0x001fda0003f06270 */
[----:B------:R-:W-:Y:S05]  /*0070*/  @!P0 EXIT ;  /* 0x000000000000894d */ /* 0x000fea0003800000 */
[----:B------:R-:W0:Y:S01]  /*0080*/  LDC.64 R10, c[0x0][0x390] ;  /* 0x0000e400ff0a7b82 */ /* 0x000e220000000a00 */
[----:B------:R-:W1:Y:S01]  /*0090*/  LDCU.64 UR6, c[0x0][0x358] ;  /* 0x00006b00ff0677ac */ /* 0x000e620008000a00 */
[----:B0-----:R-:W-:-:S05]  /*00a0*/  IMAD.WIDE.U32 R10, R0, 0x4, R10 ;  /* 0x00000004000a7825 */ /* 0x001fca00078e000a */
[----:B-1----:R-:W2:Y:S04]  /*00b0*/  LDG.E.CONSTANT R2, desc[UR6][R10.64] ;  /* 0x000000060a027981 */ /* 0x002ea8000c1e9900 */
[----:B------:R-:W2:Y:S01]  /*00c0*/  LDG.E.CONSTANT R3, desc[UR6][R10.64+0x4] ;  /* 0x000004060a037981 */ /* 0x000ea2000c1e9900 */
[----:B------:R-:W0:Y:S01]  /*00d0*/  LDCU UR5, c[0x0][0x360] ;  /* 0x00006c00ff0577ac */ /* 0x000e220008000800 */
[----:B------:R-:W1:Y:S01]  /*00e0*/  S2R R4, SR_TID.X ;  /* 0x0000000000047919 */ /* 0x000e620000002100 */
[----:B------:R-:W-:Y:S01]  /*00f0*/  UMOV UR4, URZ ;  /* 0x000000ff00047c82 */ /* 0x000fe20008000000 */
[----:B--2---:R-:W-:-:S04]  /*0100*/  IADD3 R5, PT, PT, -R2, R3, RZ ;  /* 0x0000000302057210 */ /* 0x004fc80007ffe1ff */
[C---:B------:R-:W-:Y:S02]  /*0110*/  LOP3.LUT R8, R5.reuse, 0xfffffff8, RZ, 0xc0, !PT ;  /* 0xfffffff805087812 */ /* 0x040fe400078ec0ff */
[C---:B------:R-:W-:Y:S02]  /*0120*/  LOP3.LUT R6, R5.reuse, 0x7, RZ, 0xc0, !PT ;  /* 0x0000000705067812 */ /* 0x040fe400078ec0ff */
[----:B------:R-:W-:Y:S02]  /*0130*/  LOP3.LUT R7, R5, 0x3, RZ, 0xc0, !PT ;  /* 0x0000000305077812 */ /* 0x000fe400078ec0ff */
[----:B01----:R-:W-:-:S07]  /*0140*/  IADD3 R8, PT, PT, -R8, RZ, RZ ;  /* 0x000000ff08087210 */ /* 0x003fce0007ffe1ff */
.L_x_12:
[----:B0-----:R-:W0:Y:S01]  /*0150*/  LDCU UR8, c[0x0][0x3b0] ;  /* 0x00007600ff0877ac */ /* 0x001e220008000800 */
[----:B------:R-:W-:Y:S01]  /*0160*/  ISETP.GE.AND P0, PT, R2, R3, PT ;  /* 0x000000030200720c */ /* 0x000fe20003f06270 */
[----:B------:R-:W-:Y:S01]  /*0170*/  HFMA2 R10, -RZ, RZ, 0, 0 ;  /* 0x00000000ff0a7431 */ /* 0x000fe200000001ff */
[----:B------:R-:W-:Y:S01]  /*0180*/  IADD3 R9, PT, PT, R4, UR4, RZ ;  /* 0x0000000404097c10 */ /* 0x000fe2000fffe0ff */
[----:B------:R-:W-:-:S04]  /*0190*/  UIADD3 UR4, UPT, UPT, UR5, UR4, URZ ;  /* 0x0000000405047290 */ /* 0x000fc8000fffe0ff */
[----:B0-----:R-:W-:-:S06]  /*01a0*/  UISETP.GE.AND UP0, UPT, UR4, UR8, UPT ;  /* 0x000000080400728c */ /* 0x001fcc000bf06270 */
[----:B------:R-:W-:Y:S05]  /*01b0*/  @P0 BRA `(.L_x_6) ;  /* 0x0000000800a00947 */ /* 0x000fea0003800000 */
[----:B------:R-:W-:Y:S02]  /*01c0*/  IADD3 R10, PT, PT, R2, -R3, RZ ;  /* 0x80000003020a7210 */ /* 0x000fe40007ffe0ff */
[----:B------:R-:W-:Y:S02]  /*01d0*/  ISETP.NE.AND P0, PT, R6, RZ, PT ;  /* 0x000000ff0600720c */ /* 0x000fe40003f05270 */
[----:B------:R-:W-:Y:S02]  /*01e0*/  ISETP.GT.U32.AND P1, PT, R10, -0x8, PT ;  /* 0xfffffff80a00780c */ /* 0x000fe40003f24070 */
[----:B------:R-:W-:Y:S02]  /*01f0*/  MOV R10, RZ ;  /* 0x000000ff000a7202 */ /* 0x000fe40000000f00 */
[----:B------:R-:W-:-:S09]  /*0200*/  MOV R11, R2 ;  /* 0x00000002000b7202 */ /* 0x000fd20000000f00 */
[----:B------:R-:W-:Y:S05]  /*0210*/  @P1 BRA `(.L_x_7) ;  /* 0x0000000400301947 */ /* 0x000fea0003800000 */
[----:B------:R-:W-:Y:S02]  /*0220*/  ISETP.GE.AND P1, PT, R9, UR8, PT ;  /* 0x0000000809007c0c */ /* 0x000fe4000bf26270 */
[----:B------:R-:W-:Y:S02]  /*0230*/  MOV R10, RZ ;  /* 0x000000ff000a7202 */ /* 0x000fe40000000f00 */
[----:B------:R-:W-:Y:S02]  /*0240*/  MOV R23, R8 ;  /* 0x0000000800177202 */ /* 0x000fe40000000f00 */
[----:B------:R-:W-:-:S07]  /*0250*/  MOV R11, R2 ;  /* 0x00000002000b7202 */ /* 0x000fce0000000f00 */
.L_x_8:
[----:B------:R-:W0:Y:S08]  /*0260*/  LDC.64 R16, c[0x0][0x388] ;  /* 0x0000e200ff107b82 */ /* 0x000e300000000a00 */
[----:B------:R-:W1:Y:S08]  /*0270*/  @!P1 LDC R13, c[0x0][0x3b0] ;  /* 0x0000ec00ff0d9b82 */ /* 0x000e700000000800 */
[----:B------:R-:W2:Y:S01]  /*0280*/  @!P1 LDC.64 R20, c[0x0][0x398] ;  /* 0x0000e600ff149b82 */ /* 0x000ea20000000a00 */
[----:B0-----:R-:W-:-:S07]  /*0290*/  IMAD.WIDE R16, R11, 0x4, R16 ;  /* 0x000000040b107825 */ /* 0x001fce00078e0210 */
[----:B------:R-:W0:Y:S01]  /*02a0*/  @!P1 LDC R25, c[0x0][0x3b0] ;  /* 0x0000ec00ff199b82 */ /* 0x000e220000000800 */
[----:B------:R-:W1:Y:S04]  /*02b0*/  @!P1 LDG.E.CONSTANT R12, desc[UR6][R16.64] ;  /* 0x00000006100c9981 */ /* 0x000e68000c1e9900 */
[----:B------:R-:W0:Y:S03]  /*02c0*/  @!P1 LDG.E.CONSTANT R26, desc[UR6][R16.64+0x4] ;  /* 0x00000406101a9981 */ /* 0x000e26000c1e9900 */
[----:B------:R-:W3:Y:S01]  /*02d0*/  LDC.64 R14, c[0x0][0x380] ;  /* 0x0000e000ff0e7b82 */ /* 0x000ee20000000a00 */
[----:B------:R-:W4:Y:S04]  /*02e0*/  @!P1 LDG.E.CONSTANT R22, desc[UR6][R16.64+0x8] ;  /* 0x0000080610169981 */ /* 0x000f28000c1e9900 */
[----:B------:R-:W5:Y:S03]  /*02f0*/  @!P1 LDG.E.CONSTANT R28, desc[UR6][R16.64+0x10] ;  /* 0x00001006101c9981 */ /* 0x000f66000c1e9900 */
[----:B------:R-:W0:Y:S08]  /*0300*/  @!P1 LDC.64 R18, c[0x0][0x398] ;  /* 0x0000e600ff129b82 */ /* 0x000e300000000a00 */
[----:B------:R-:W4:Y:S01]  /*0310*/  @!P1 LDC R24, c[0x0][0x3b0] ;  /* 0x0000ec00ff189b82 */ /* 0x000f220000000800 */
[----:B---3--:R-:W-:-:S05]  /*0320*/  IMAD.WIDE R14, R11, 0x4, R14 ;  /* 0x000000040b0e7825 */ /* 0x008fca00078e020e */
[----:B------:R-:W3:Y:S01]  /*0330*/  @!P1 LDG.E.CONSTANT R29, desc[UR6][R14.64+0x4] ;  /* 0x000004060e1d9981 */ /* 0x000ee2000c1e9900 */
[----:B-1----:R-:W-:-:S04]  /*0340*/  @!P1 IMAD R13, R12, R13, R9 ;  /* 0x0000000d0c0d9224 */ /* 0x002fc800078e0209 */
[----:B--2---:R-:W-:Y:S02]  /*0350*/  @!P1 IMAD.WIDE R20, R13, 0x4, R20 ;  /* 0x000000040d149825 */ /* 0x004fe400078e0214 */
[----:B------:R-:W1:Y:S02]  /*0360*/  @!P1 LDC.64 R12, c[0x0][0x398] ;  /* 0x0000e600ff0c9b82 */ /* 0x000e640000000a00 */
[----:B0-----:R-:W-:Y:S02]  /*0370*/  @!P1 IMAD R25, R26, R25, R9 ;  /* 0x000000191a199224 */ /* 0x001fe400078e0209 */
[----:B------:R-:W2:Y:S02]  /*0380*/  @!P1 LDG.E.CONSTANT R20, desc[UR6][R20.64] ;  /* 0x0000000614149981 */ /* 0x000ea4000c1e9900 */
[----:B------:R-:W-:Y:S02]  /*0390*/  @!P1 IMAD.WIDE R18, R25, 0x4, R18 ;  /* 0x0000000419129825 */ /* 0x000fe400078e0212 */
[----:B------:R-:W2:Y:S02]  /*03a0*/  @!P1 LDG.E.CONSTANT R25, desc[UR6][R14.64] ;  /* 0x000000060e199981 */ /* 0x000ea4000c1e9900 */
[----:B----4-:R-:W-:-:S02]  /*03b0*/  @!P1 IMAD R27, R22, R24, R9 ;  /* 0x00000018161b9224 */ /* 0x010fc400078e0209 */
[----:B------:R-:W3:Y:S04]  /*03c0*/  @!P1 LDG.E.CONSTANT R19, desc[UR6][R18.64] ;  /* 0x0000000612139981 */ /* 0x000ee8000c1e9900 */
[----:B------:R-:W4:Y:S04]  /*03d0*/  @!P1 LDG.E.CONSTANT R21, desc[UR6][R14.64+0x8] ;  /* 0x000008060e159981 */ /* 0x000f28000c1e9900 */
[----:B------:R-:W5:Y:S01]  /*03e0*/  @!P1 LDG.E.CONSTANT R26, desc[UR6][R16.64+0xc] ;  /* 0x00000c06101a9981 */ /* 0x000f62000c1e9900 */
[----:B-1----:R-:W-:-:S03]  /*03f0*/  @!P1 IMAD.WIDE R12, R27, 0x4, R12 ;  /* 0x000000041b0c9825 */ /* 0x002fc600078e020c */
[----:B------:R-:W5:Y:S04]  /*0400*/  @!P1 LDG.E.CONSTANT R22, desc[UR6][R16.64+0x18] ;  /* 0x0000180610169981 */ /* 0x000f68000c1e9900 */
[----:B------:R0:W4:Y:S04]  /*0410*/  @!P1 LDG.E.CONSTANT R18, desc[UR6][R12.64] ;  /* 0x000000060c129981 */ /* 0x000128000c1e9900 */
[----:B------:R-:W5:Y:S04]  /*0420*/  @!P1 LDG.E.CONSTANT R27, desc[UR6][R16.64+0x14] ;  /* 0x00001406101b9981 */ /* 0x000f68000c1e9900 */
[----:B------:R1:W5:Y:S01]  /*0430*/  @!P1 LDG.E.CONSTANT R24, desc[UR6][R16.64+0x1c] ;  /* 0x00001c0610189981 */ /* 0x000362000c1e9900 */
[----:B0-----:R-:W0:Y:S08]  /*0440*/  @!P1 LDC.64 R12, c[0x0][0x398] ;  /* 0x0000e600ff0c9b82 */ /* 0x001e300000000a00 */
[----:B-1----:R-:W1:Y:S01]  /*0450*/  @!P1 LDC.64 R16, c[0x0][0x398] ;  /* 0x0000e600ff109b82 */ /* 0x002e620000000a00 */
[----:B--2---:R-:W-:-:S07]  /*0460*/  @!P1 FFMA R10, R25, R20, R10 ;  /* 0x00000014190a9223 */ /* 0x004fce000000000a */
[----:B------:R-:W5:Y:S01]  /*0470*/  @!P1 LDC R25, c[0x0][0x3b0] ;  /* 0x0000ec00ff199b82 */ /* 0x000f620000000800 */
[----:B---3--:R-:W-:-:S07]  /*0480*/  @!P1 FFMA R10, R29, R19, R10 ;  /* 0x000000131d0a9223 */ /* 0x008fce000000000a */
[----:B------:R-:W2:Y:S01]  /*0490*/  @!P1 LDC R20, c[0x0][0x3b0] ;  /* 0x0000ec00ff149b82 */ /* 0x000ea20000000800 */
[----:B----4-:R-:W-:-:S07]  /*04a0*/  @!P1 FFMA R10, R21, R18, R10 ;  /* 0x00000012150a9223 */ /* 0x010fce000000000a */
[----:B------:R-:W3:Y:S01]  /*04b0*/  @!P1 LDC.64 R18, c[0x0][0x398] ;  /* 0x0000e600ff129b82 */ /* 0x000ee20000000a00 */
[----:B-----5:R-:W-:-:S07]  /*04c0*/  @!P1 IMAD R21, R26, R25, R9 ;  /* 0x000000191a159224 */ /* 0x020fce00078e0209 */
[----:B------:R-:W4:Y:S01]  /*04d0*/  @!P1 LDC R26, c[0x0][0x3b0] ;  /* 0x0000ec00ff1a9b82 */ /* 0x000f220000000800 */
[----:B0-----:R-:W-:-:S04]  /*04e0*/  @!P1 IMAD.WIDE R12, R21, 0x4, R12 ;  /* 0x00000004150c9825 */ /* 0x001fc800078e020c */
[----:B--2---:R-:W-:Y:S02]  /*04f0*/  @!P1 IMAD R21, R28, R20, R9 ;  /* 0x000000141c159224 */ /* 0x004fe400078e0209 */
[----:B------:R-:W2:Y:S01]  /*0500*/  @!P1 LDG.E.CONSTANT R13, desc[UR6][R12.64] ;  /* 0x000000060c0d9981 */ /* 0x000ea2000c1e9900 */
[----:B------:R-:W0:Y:S01]  /*0510*/  @!P1 LDC R25, c[0x0][0x3b0] ;  /* 0x0000ec00ff199b82 */ /* 0x000e220000000800 */
[----:B---3--:R-:W-:-:S07]  /*0520*/  @!P1 IMAD.WIDE R18, R21, 0x4, R18 ;  /* 0x0000000415129825 */ /* 0x008fce00078e0212 */
[----:B------:R-:W3:Y:S01]  /*0530*/  @!P1 LDC R28, c[0x0][0x3b0] ;  /* 0x0000ec00ff1c9b82 */ /* 0x000ee20000000800 */
[----:B------:R-:W5:Y:S04]  /*0540*/  @!P1 LDG.E.CONSTANT R12, desc[UR6][R14.64+0x14] ;  /* 0x000014060e0c9981 */ /* 0x000f68000c1e9900 */
[----:B------:R-:W5:Y:S03]  /*0550*/  @!P1 LDG.E.CONSTANT R19, desc[UR6][R18.64] ;  /* 0x0000000612139981 */ /* 0x000f66000c1e9900 */
[----:B------:R-:W3:Y:S01]  /*0560*/  @!P1 LDC.64 R20, c[0x0][0x398] ;  /* 0x0000e600ff149b82 */ /* 0x000ee20000000a00 */
[----:B----4-:R-:W-:-:S04]  /*0570*/  @!P1 IMAD R27, R27, R26, R9 ;  /* 0x0000001a1b1b9224 */ /* 0x010fc800078e0209 */
[----:B-1----:R-:W-:Y:S01]  /*0580*/  @!P1 IMAD.WIDE R26, R27, 0x4, R16 ;  /* 0x000000041b1a9825 */ /* 0x002fe200078e0210 */
[----:B------:R-:W4:Y:S02]  /*0590*/  @!P1 LDG.E.CONSTANT R18, desc[UR6][R14.64+0x18] ;  /* 0x000018060e129981 */ /* 0x000f24000c1e9900 */
[----:B------:R-:W1:Y:S01]  /*05a0*/  @!P1 LDC.64 R16, c[0x0][0x398] ;  /* 0x0000e600ff109b82 */ /* 0x000e620000000a00 */
[--C-:B0-----:R-:W-:Y:S02]  /*05b0*/  @!P1 IMAD R29, R22, R25, R9.reuse ;  /* 0x00000019161d9224 */ /* 0x101fe400078e0209 */
[----:B------:R-:W2:Y:S04]  /*05c0*/  @!P1 LDG.E.CONSTANT R25, desc[UR6][R14.64+0xc] ;  /* 0x00000c060e199981 */ /* 0x000ea8000c1e9900 */
[----:B------:R-:W4:Y:S01]  /*05d0*/  @!P1 LDG.E.CONSTANT R27, desc[UR6][R26.64] ;  /* 0x000000061a1b9981 */ /* 0x000f22000c1e9900 */
[----:B---3--:R-:W-:-:S03]  /*05e0*/  @!P1 IMAD R24, R24, R28, R9 ;  /* 0x0000001c18189224 */ /* 0x008fc600078e0209 */
[----:B------:R-:W3:Y:S01]  /*05f0*/  @!P1 LDG.E.CONSTANT R22, desc[UR6][R14.64+0x1c] ;  /* 0x00001c060e169981 */ /* 0x000ee2000c1e9900 */
[----:B------:R-:W-:-:S03]  /*0600*/  @!P1 IMAD.WIDE R20, R29, 0x4, R20 ;  /* 0x000000041d149825 */ /* 0x000fc600078e0214 */
[----:B------:R-:W5:Y:S04]  /*0610*/  @!P1 LDG.E.CONSTANT R29, desc[UR6][R14.64+0x10] ;  /* 0x000010060e1d9981 */ /* 0x000f68000c1e9900 */
[----:B------:R-:W3:Y:S01]  /*0620*/  @!P1 LDG.E.CONSTANT R21, desc[UR6][R20.64] ;  /* 0x0000000614159981 */ /* 0x000ee2000c1e9900 */
[----:B-1----:R-:W-:-:S06]  /*0630*/  @!P1 IMAD.WIDE R16, R24, 0x4, R16 ;  /* 0x0000000418109825 */ /* 0x002fcc00078e0210 */
[----:B------:R-:W3:Y:S01]  /*0640*/  @!P1 LDG.E.CONSTANT R17, desc[UR6][R16.64] ;  /* 0x0000000610119981 */ /* 0x000ee2000c1e9900 */
[----:B------:R-:W-:-:S04]  /*0650*/  IADD3 R23, PT, PT, R23, 0x8, RZ ;  /* 0x0000000817177810 */ /* 0x000fc80007ffe0ff */
[----:B------:R-:W-:Y:S02]  /*0660*/  ISETP.NE.AND P2, PT, R23, RZ, PT ;  /* 0x000000ff1700720c */ /* 0x000fe40003f45270 */
[----:B------:R-:W-:Y:S01]  /*0670*/  IADD3 R11, PT, PT, R11, 0x8, RZ ;  /* 0x000000080b0b7810 */ /* 0x000fe20007ffe0ff */
[----:B--2---:R-:W-:-:S04]  /*0680*/  @!P1 FFMA R10, R25, R13, R10 ;  /* 0x0000000d190a9223 */ /* 0x004fc8000000000a */
[----:B-----5:R-:W-:-:S04]  /*0690*/  @!P1 FFMA R10, R29, R19, R10 ;  /* 0x000000131d0a9223 */ /* 0x020fc8000000000a */
[----:B----4-:R-:W-:-:S04]  /*06a0*/  @!P1 FFMA R10, R12, R27, R10 ;  /* 0x0000001b0c0a9223 */ /* 0x010fc8000000000a */
[----:B---3--:R-:W-:-:S04]  /*06b0*/  @!P1 FFMA R10, R18, R21, R10 ;  /* 0x00000015120a9223 */ /* 0x008fc8000000000a */
[----:B------:R-:W-:Y:S01]  /*06c0*/  @!P1 FFMA R10, R22, R17, R10 ;  /* 0x00000011160a9223 */ /* 0x000fe2000000000a */
[----:B------:R-:W-:Y:S06]  /*06d0*/  @P2 BRA `(.L_x_8) ;  /* 0xfffffff800e02947 */ /* 0x000fec000383ffff */
.L_x_7:
[----:B------:R-:W-:Y:S05]  /*06e0*/  @!P0 BRA `(.L_x_6) ;  /* 0x0000000400548947 */ /* 0x000fea0003800000 */
[----:B------:R-:W-:Y:S02]  /*06f0*/  IADD3 R12, PT, PT, R6, -0x1, RZ ;  /* 0xffffffff060c7810 */ /* 0x000fe40007ffe0ff */
[----:B------:R-:W-:Y:S02]  /*0700*/  ISETP.NE.AND P1, PT, R7, RZ, PT ;  /* 0x000000ff0700720c */ /* 0x000fe40003f25270 */
[----:B------:R-:W-:-:S13]  /*0710*/  ISETP.GE.U32.AND P0, PT, R12, 0x3, PT ;  /* 0x000000030c00780c */ /* 0x000fda0003f06070 */
[----:B------:R-:W-:Y:S05]  /*0720*/  @!P0 BRA `(.L_x_9) ;  /* 0x00000000008c8947 */ /* 0x000fea0003800000 */
[----:B------:R-:W0:Y:S01]  /*0730*/  LDCU UR8, c[0x0][0x3b0] ;  /* 0x00007600ff0877ac */ /* 0x000e220008000800 */
[----:B------:R-:W1:Y:S08]  /*0740*/  LDC.64 R26, c[0x0][0x388] ;  /* 0x0000e200ff1a7b82 */ /* 0x000e700000000a00 */
[----:B------:R-:W2:Y:S01]  /*0750*/  LDC.64 R20, c[0x0][0x380] ;  /* 0x0000e000ff147b82 */ /* 0x000ea20000000a00 */
[----:B0-----:R-:W-:Y:S01]  /*0760*/  ISETP.GE.AND P0, PT, R9, UR8, PT ;  /* 0x0000000809007c0c */ /* 0x001fe2000bf06270 */
[----:B-1----:R-:W-:-:S12]  /*0770*/  IMAD.WIDE R26, R11, 0x4, R26 ;  /* 0x000000040b1a7825 */ /* 0x002fd800078e021a */
[----:B------:R-:W3:Y:S01]  /*0780*/  @!P0 LDG.E.CONSTANT R28, desc[UR6][R26.64] ;  /* 0x000000061a1c8981 */ /* 0x000ee2000c1e9900 */
[----:B------:R-:W0:Y:S03]  /*0790*/  @!P0 LDC.64 R18, c[0x0][0x398] ;  /* 0x0000e600ff128b82 */ /* 0x000e260000000a00 */
[----:B------:R-:W4:Y:S04]  /*07a0*/  @!P0 LDG.E.CONSTANT R25, desc[UR6][R26.64+0x4] ;  /* 0x000004061a198981 */ /* 0x000f28000c1e9900 */
[----:B------:R-:W5:Y:S01]  /*07b0*/  @!P0 LDG.E.CONSTANT R24, desc[UR6][R26.64+0x8] ;  /* 0x000008061a188981 */ /* 0x000f62000c1e9900 */
[----:B------:R-:W1:Y:S03]  /*07c0*/  @!P0 LDC.64 R12, c[0x0][0x398] ;  /* 0x0000e600ff0c8b82 */ /* 0x000e660000000a00 */
[----:B------:R-:W5:Y:S01]  /*07d0*/  @!P0 LDG.E.CONSTANT R22, desc[UR6][R26.64+0xc] ;  /* 0x00000c061a168981 */ /* 0x000f62000c1e9900 */
[----:B--2---:R-:W-:-:S04]  /*07e0*/  IMAD.WIDE R20, R11, 0x4, R20 ;  /* 0x000000040b147825 */ /* 0x004fc800078e0214 */
[----:B------:R-:W2:Y:S01]  /*07f0*/  @!P0 LDC.64 R14, c[0x0][0x398] ;  /* 0x0000e600ff0e8b82 */ /* 0x000ea20000000a00 */
[----:B------:R-:W2:Y:S07]  /*0800*/  @!P0 LDG.E.CONSTANT R29, desc[UR6][R20.64+0xc] ;  /* 0x00000c06141d8981 */ /* 0x000eae000c1e9900 */
[----:B------:R-:W2:Y:S01]  /*0810*/  @!P0 LDC.64 R16, c[0x0][0x398] ;  /* 0x0000e600ff108b82 */ /* 0x000ea20000000a00 */
[--C-:B---3--:R-:W-:Y:S02]  /*0820*/  @!P0 IMAD R23, R28, UR8, R9.reuse ;  /* 0x000000081c178c24 */ /* 0x108fe4000f8e0209 */
[----:B----4-:R-:W-:-:S02]  /*0830*/  @!P0 IMAD R25, R25, UR8, R9 ;  /* 0x0000000819198c24 */ /* 0x010fc4000f8e0209 */
[----:B0-----:R-:W-:Y:S02]  /*0840*/  @!P0 IMAD.WIDE R18, R23, 0x4, R18 ;  /* 0x0000000417128825 */ /* 0x001fe400078e0212 */
[----:B------:R-:W3:Y:S02]  /*0850*/  @!P0 LDG.E.CONSTANT R23, desc[UR6][R20.64] ;  /* 0x0000000614178981 */ /* 0x000ee4000c1e9900 */
[----:B-1----:R-:W-:Y:S02]  /*0860*/  @!P0 IMAD.WIDE R12, R25, 0x4, R12 ;  /* 0x00000004190c8825 */ /* 0x002fe400078e020c */
[----:B------:R-:W3:Y:S02]  /*0870*/  @!P0 LDG.E.CONSTANT R19, desc[UR6][R18.64] ;  /* 0x0000000612138981 */ /* 0x000ee4000c1e9900 */
[--C-:B-----5:R-:W-:Y:S02]  /*0880*/  @!P0 IMAD R25, R24, UR8, R9.reuse ;  /* 0x0000000818198c24 */ /* 0x120fe4000f8e0209 */
[----:B------:R-:W-:Y:S01]  /*0890*/  @!P0 IMAD R27, R22, UR8, R9 ;  /* 0x00000008161b8c24 */ /* 0x000fe2000f8e0209 */
[----:B------:R-:W4:Y:S01]  /*08a0*/  @!P0 LDG.E.CONSTANT R12, desc[UR6][R12.64] ;  /* 0x000000060c0c8981 */ /* 0x000f22000c1e9900 */
[----:B--2---:R-:W-:-:S03]  /*08b0*/  @!P0 IMAD.WIDE R14, R25, 0x4, R14 ;  /* 0x00000004190e8825 */ /* 0x004fc600078e020e */
[----:B------:R-:W4:Y:S01]  /*08c0*/  @!P0 LDG.E.CONSTANT R25, desc[UR6][R20.64+0x4] ;  /* 0x0000040614198981 */ /* 0x000f22000c1e9900 */
[----:B------:R-:W-:-:S03]  /*08d0*/  @!P0 IMAD.WIDE R16, R27, 0x4, R16 ;  /* 0x000000041b108825 */ /* 0x000fc600078e0210 */
[----:B------:R-:W2:Y:S04]  /*08e0*/  @!P0 LDG.E.CONSTANT R14, desc[UR6][R14.64] ;  /* 0x000000060e0e8981 */ /* 0x000ea8000c1e9900 */
[----:B------:R-:W2:Y:S04]  /*08f0*/  @!P0 LDG.E.CONSTANT R27, desc[UR6][R20.64+0x8] ;  /* 0x00000806141b8981 */ /* 0x000ea8000c1e9900 */
[----:B------:R-:W5:Y:S01]  /*0900*/  @!P0 LDG.E.CONSTANT R16, desc[UR6][R16.64] ;  /* 0x0000000610108981 */ /* 0x000f62000c1e9900 */
[----:B------:R-:W-:Y:S01]  /*0910*/  IADD3 R11, PT, PT, R11, 0x4, RZ ;  /* 0x000000040b0b7810 */ /* 0x000fe20007ffe0ff */
[----:B---3--:R-:W-:-:S04]  /*0920*/  @!P0 FFMA R10, R23, R19, R10 ;  /* 0x00000013170a8223 */ /* 0x008fc8000000000a */
[----:B----4-:R-:W-:-:S04]  /*0930*/  @!P0 FFMA R10, R25, R12, R10 ;  /* 0x0000000c190a8223 */ /* 0x010fc8000000000a */
[----:B--2---:R-:W-:-:S04]  /*0940*/  @!P0 FFMA R10, R27, R14, R10 ;  /* 0x0000000e1b0a8223 */ /* 0x004fc8000000000a */
[----:B-----5:R-:W-:-:S07]  /*0950*/  @!P0 FFMA R10, R29, R16, R10 ;  /* 0x000000101d0a8223 */ /* 0x020fce000000000a */
.L_x_9:
[----:B------:R-:W-:Y:S05]  /*0960*/  @!P1 BRA `(.L_x_6) ;  /* 0x0000000000b49947 */ /* 0x000fea0003800000 */
[----:B------:R-:W-:Y:S02]  /*0970*/  ISETP.NE.AND P0, PT, R7, 0x1, PT ;  /* 0x000000010700780c */ /* 0x000fe40003f05270 */
[----:B------:R-:W-:-:S11]  /*0980*/  LOP3.LUT P1, RZ, R5, 0x1, RZ, 0xc0, !PT ;  /* 0x0000000105ff7812 */ /* 0x000fd6000782c0ff */
        /* <DEDUP_REMOVED lines=8> */
[----:B------:R-:W4:Y:S01]  /*0a10*/  @!P0 LDG.E.CONSTANT R22, desc[UR6][R18.64+0x4] ;  /* 0x0000040612168981 */ /* 0x000f22000c1e9900 */
[----:B--2---:R-:W-:-:S04]  /*0a20*/  IMAD.WIDE R14, R11, 0x4, R14 ;  /* 0x000000040b0e7825 */ /* 0x004fc800078e020e */
[----:B------:R-:W1:Y:S01]  /*0a30*/  @!P0 LDC.64 R12, c[0x0][0x398] ;  /* 0x0000e600ff0c8b82 */ /* 0x000e620000000a00 */
[----:B------:R-:W2:Y:S01]  /*0a40*/  @!P0 LDG.E.CONSTANT R19, desc[UR6][R14.64+0x4] ;  /* 0x000004060e138981 */ /* 0x000ea2000c1e9900 */
[----:B---3--:R-:W-:-:S04]  /*0a50*/  @!P0 IMAD R21, R20, UR8, R9 ;  /* 0x0000000814158c24 */ /* 0x008fc8000f8e0209 */
[----:B0-----:R-:W-:Y:S02]  /*0a60*/  @!P0 IMAD.WIDE R16, R21, 0x4, R16 ;  /* 0x0000000415108825 */ /* 0x001fe400078e0210 */
[----:B------:R-:W3:Y:S02]  /*0a70*/  @!P0 LDG.E.CONSTANT R21, desc[UR6][R14.64] ;  /* 0x000000060e158981 */ /* 0x000ee4000c1e9900 */
[----:B----4-:R-:W-:Y:S02]  /*0a80*/  @!P0 IMAD R23, R22, UR8, R9 ;  /* 0x0000000816178c24 */ /* 0x010fe4000f8e0209 */
[----:B------:R-:W3:Y:S02]  /*0a90*/  @!P0 LDG.E.CONSTANT R16, desc[UR6][R16.64] ;  /* 0x0000000610108981 */ /* 0x000ee4000c1e9900 */
[----:B-1----:R-:W-:-:S06]  /*0aa0*/  @!P0 IMAD.WIDE R12, R23, 0x4, R12 ;  /* 0x00000004170c8825 */ /* 0x002fcc00078e020c */
[----:B------:R-:W2:Y:S01]  /*0ab0*/  @!P0 LDG.E.CONSTANT R12, desc[UR6][R12.64] ;  /* 0x000000060c0c8981 */ /* 0x000ea2000c1e9900 */
[----:B------:R-:W-:Y:S01]  /*0ac0*/  IADD3 R11, PT, PT, R11, 0x2, RZ ;  /* 0x000000020b0b7810 */ /* 0x000fe20007ffe0ff */
[----:B---3--:R-:W-:-:S04]  /*0ad0*/  @!P0 FFMA R10, R21, R16, R10 ;  /* 0x00000010150a8223 */ /* 0x008fc8000000000a */
[----:B--2---:R-:W-:-:S07]  /*0ae0*/  @!P0 FFMA R10, R19, R12, R10 ;  /* 0x0000000c130a8223 */ /* 0x004fce000000000a */
.L_x_10:
[----:B------:R-:W-:Y:S05]  /*0af0*/  @!P1 BRA `(.L_x_6) ;  /* 0x0000000000509947 */ /* 0x000fea0003800000 */
[----:B------:R-:W0:Y:S01]  /*0b00*/  LDCU UR12, c[0x0][0x3b0] ;  /* 0x00007600ff0c77ac */ /* 0x000e220008000800 */
[----:B------:R-:W-:Y:S01]  /*0b10*/  BSSY.RECONVERGENT B0, `(.L_x_6) ;  /* 0x0000012000007945 */ /* 0x000fe20003800200 */
[----:B0-----:R-:W-:-:S13]  /*0b20*/  ISETP.GE.AND P0, PT, R9, UR12, PT ;  /* 0x0000000c09007c0c */ /* 0x001fda000bf06270 */
[----:B------:R-:W-:Y:S05]  /*0b30*/  @P0 BRA `(.L_x_11) ;  /* 0x00000000003c0947 */ /* 0x000fea0003800000 */
[----:B------:R-:W0:Y:S01]  /*0b40*/  LDCU.128 UR8, c[0x0][0x380] ;  /* 0x00007000ff0877ac */ /* 0x000e220008000c00 */
[----:B------:R-:W-:Y:S02]  /*0b50*/  SHF.R.S32.HI R14, RZ, 0x1f, R11 ;  /* 0x0000001fff0e7819 */ /* 0x000fe4000001140b */
[C---:B------:R-:W-:Y:S02]  /*0b60*/  SHF.L.U32 R12, R11.reuse, 0x2, RZ ;  /* 0x000000020b0c7819 */ /* 0x040fe400000006ff */
[----:B------:R-:W-:Y:S02]  /*0b70*/  SHF.L.U64.HI R13, R11, 0x2, R14 ;  /* 0x000000020b0d7819 */ /* 0x000fe4000001020e */
[----:B------:R-:W1:Y:S01]  /*0b80*/  LDC.64 R14, c[0x0][0x398] ;  /* 0x0000e600ff0e7b82 */ /* 0x000e620000000a00 */
[----:B0-----:R-:W-:-:S04]  /*0b90*/  IADD3 R16, P0, PT, R12, UR10, RZ ;  /* 0x0000000a0c107c10 */ /* 0x001fc8000ff1e0ff */
[----:B------:R-:W-:-:S05]  /*0ba0*/  IADD3.X R17, PT, PT, R13, UR11, RZ, P0, !PT ;  /* 0x0000000b0d117c10 */ /* 0x000fca00087fe4ff */
[----:B------:R-:W2:Y:S01]  /*0bb0*/  LDG.E.CONSTANT R16, desc[UR6][R16.64] ;  /* 0x0000000610107981 */ /* 0x000ea2000c1e9900 */
[----:B------:R-:W-:-:S04]  /*0bc0*/  IADD3 R12, P0, PT, R12, UR8, RZ ;  /* 0x000000080c0c7c10 */ /* 0x000fc8000ff1e0ff */
[----:B------:R-:W-:-:S06]  /*0bd0*/  IADD3.X R13, PT, PT, R13, UR9, RZ, P0, !PT ;  /* 0x000000090d0d7c10 */ /* 0x000fcc00087fe4ff */
[----:B------:R-:W3:Y:S01]  /*0be0*/  LDG.E.CONSTANT R13, desc[UR6][R12.64] ;  /* 0x000000060c0d7981 */ /* 0x000ee2000c1e9900 */
[----:B--2---:R-:W-:-:S04]  /*0bf0*/  IMAD R11, R16, UR12, R9 ;  /* 0x0000000c100b7c24 */ /* 0x004fc8000f8e0209 */
[----:B-1----:R-:W-:-:S06]  /*0c00*/  IMAD.WIDE R14, R11, 0x4, R14 ;  /* 0x000000040b0e7825 */ /* 0x002fcc00078e020e */
[----:B------:R-:W3:Y:S02]  /*0c10*/  LDG.E.CONSTANT R14, desc[UR6][R14.64] ;  /* 0x000000060e0e7981 */ /* 0x000ee4000c1e9900 */
[----:B---3--:R-:W-:-:S07]  /*0c20*/  FFMA R10, R13, R14, R10 ;  /* 0x0000000e0d0a7223 */ /* 0x008fce000000000a */
.L_x_11:
[----:B------:R-:W-:Y:S05]  /*0c30*/  BSYNC.RECONVERGENT B0 ;  /* 0x0000000000007941 */ /* 0x000fea0003800200 */
.L_x_6:
[----:B------:R-:W0:Y:S02]  /*0c40*/  LDCU UR8, c[0x0][0x3b0] ;  /* 0x00007600ff0877ac */ /* 0x000e240008000800 */
[----:B0-----:R-:W-:-:S13]  /*0c50*/  ISETP.GE.AND P0, PT, R9, UR8, PT ;  /* 0x0000000809007c0c */ /* 0x001fda000bf06270 */
[----:B------:R-:W0:Y:S01]  /*0c60*/  @!P0 LDC.64 R12, c[0x0][0x3a0] ;  /* 0x0000e800ff0c8b82 */ /* 0x000e220000000a00 */
[----:B------:R-:W-:-:S04]  /*0c70*/  @!P0 IMAD R9, R0, UR8, R9 ;  /* 0x0000000800098c24 */ /* 0x000fc8000f8e0209 */
[----:B0-----:R-:W-:-:S05]  /*0c80*/  @!P0 IMAD.WIDE R12, R9, 0x4, R12 ;  /* 0x00000004090c8825 */ /* 0x001fca00078e020c */
[----:B------:R0:W-:Y:S01]  /*0c90*/  @!P0 STG.E desc[UR6][R12.64], R10 ;  /* 0x0000000a0c008986 */ /* 0x0001e2000c101906 */
[----:B------:R-:W-:Y:S05]  /*0ca0*/  BRA.U !UP0, `(.L_x_12) ;  /* 0xfffffff508287547 */ /* 0x000fea000b83ffff */
[----:B------:R-:W-:Y:S05]  /*0cb0*/  EXIT ;  /* 0x000000000000794d */ /* 0x000fea0003800000 */
.L_x_13:
        /* <DEDUP_REMOVED lines=12> */
.L_x_24:


//--------------------- .text._Z13spmmCSRKernelPKfPKiS2_S0_Pfiii --------------------------
	.section	.text._Z13spmmCSRKernelPKfPKiS2_S0_Pfiii,"ax",@progbits
	.align	128
        .global         _Z13spmmCSRKernelPKfPKiS2_S0_Pfiii
        .type           _Z13spmmCSRKernelPKfPKiS2_S0_Pfiii,@function
        .size           _Z13spmmCSRKernelPKfPKiS2_S0_Pfiii,(.L_x_25 - _Z13spmmCSRKernelPKfPKiS2_S0_Pfiii)
        .other          _Z13spmmCSRKernelPKfPKiS2_S0_Pfiii,@"STO_CUDA_ENTRY STV_DEFAULT"
_Z13spmmCSRKernelPKfPKiS2_S0_Pfiii:
.text._Z13spmmCSRKernelPKfPKiS2_S0_Pfiii:
        /* <DEDUP_REMOVED lines=8> */
[----:B------:R-:W0:Y:S02]  /*0080*/  LDC R2, c[0x0][0x3b0] ;  /* 0x0000ec00ff027b82 */ /* 0x000e240000000800 */
[----:B0-----:R-:W-:-:S13]  /*0090*/  ISETP.GE.AND P0, PT, R2, 0x1, PT ;  /* 0x000000010200780c */ /* 0x001fda0003f06270 */
[----:B------:R-:W-:Y:S05]  /*00a0*/  @!P0 EXIT ;  /* 0x000000000000894d */ /* 0x000fea0003800000 */
[----:B------:R-:W0:Y:S01]  /*00b0*/  LDC.64 R2, c[0x0][0x390] ;  /* 0x0000e400ff027b82 */ /* 0x000e220000000a00 */
[----:B------:R-:W1:Y:S01]  /*00c0*/  LDCU.64 UR8, c[0x0][0x358] ;  /* 0x00006b00ff0877ac */ /* 0x000e620008000a00 */
[----:B------:R-:W2:Y:S01]  /*00d0*/  LDCU.64 UR6, c[0x0][0x380] ;  /* 0x00007000ff0677ac */ /* 0x000ea20008000a00 */
[----:B0-----:R-:W-:-:S05]  /*00e0*/  IMAD.WIDE R2, R0, 0x4, R2 ;  /* 0x0000000400027825 */ /* 0x001fca00078e0202 */
[----:B-1----:R-:W3:Y:S04]  /*00f0*/  LDG.E.CONSTANT R14, desc[UR8][R2.64] ;  /* 0x00000008020e7981 */ /* 0x002ee8000c1e9900 */
[----:B------:R-:W3:Y:S01]  /*0100*/  LDG.E.CONSTANT R15, desc[UR8][R2.64+0x4] ;  /* 0x00000408020f7981 */ /* 0x000ee2000c1e9900 */
[----:B--2---:R-:W-:Y:S01]  /*0110*/  UIADD3 UR5, UP0, UPT, UR6, 0x10, URZ ;  /* 0x0000001006057890 */ /* 0x004fe2000ff1e0ff */
[----:B------:R-:W-:-:S03]  /*0120*/  UMOV UR4, URZ ;  /* 0x000000ff00047c82 */ /* 0x000fc60008000000 */
[----:B------:R-:W-:Y:S01]  /*0130*/  UIADD3.X UR6, UPT, UPT, URZ, UR7, URZ, UP0, !UPT ;  /* 0x00000007ff067290 */ /* 0x000fe200087fe4ff */
[----:B---3--:R-:W-:-:S04]  /*0140*/  IADD3 R16, PT, PT, -R14, R15, RZ ;  /* 0x0000000f0e107210 */ /* 0x008fc80007ffe1ff */
[C---:B------:R-:W-:Y:S02]  /*0150*/  LOP3.LUT R19, R16.reuse, 0xfffffff8, RZ, 0xc0, !PT ;  /* 0xfffffff810137812 */ /* 0x040fe400078ec0ff */
[C---:B------:R-:W-:Y:S02]  /*0160*/  LOP3.LUT R17, R16.reuse, 0x7, RZ, 0xc0, !PT ;  /* 0x0000000710117812 */ /* 0x040fe400078ec0ff */
[----:B------:R-:W-:Y:S02]  /*0170*/  LOP3.LUT R18, R16, 0x3, RZ, 0xc0, !PT ;  /* 0x0000000310127812 */ /* 0x000fe400078ec0ff */
[----:B------:R-:W-:-:S07]  /*0180*/  IADD3 R19, PT, PT, -R19, RZ, RZ ;  /* 0x000000ff13137210 */ /* 0x000fce0007ffe1ff */
.L_x_21:
[----:B------:R-:W-:Y:S01]  /*0190*/  ISETP.GE.AND P0, PT, R14, R15, PT ;  /* 0x0000000f0e00720c */ /* 0x000fe20003f06270 */
[----:B------:R-:W-:Y:S01]  /*01a0*/  BSSY.RECONVERGENT B0, `(.L_x_14) ;  /* 0x0000091000007945 */ /* 0x000fe20003800200 */
[----:B0-----:R-:W-:-:S11]  /*01b0*/  HFMA2 R12, -RZ, RZ, 0, 0 ;  /* 0x00000000ff0c7431 */ /* 0x001fd600000001ff */
[----:B------:R-:W-:Y:S05]  /*01c0*/  @P0 BRA `(.L_x_15) ;  /* 0x0000000800380947 */ /* 0x000fea0003800000 */
[----:B------:R-:W-:Y:S01]  /*01d0*/  IADD3 R2, PT, PT, R14, -R15, RZ ;  /* 0x8000000f0e027210 */ /* 0x000fe20007ffe0ff */
[----:B------:R-:W-:Y:S01]  /*01e0*/  BSSY.RECONVERGENT B1, `(.L_x_16) ;  /* 0x0000044000017945 */ /* 0x000fe20003800200 */
[----:B------:R-:W-:Y:S02]  /*01f0*/  ISETP.NE.AND P0, PT, R17, RZ, PT ;  /* 0x000000ff1100720c */ /* 0x000fe40003f05270 */
[----:B------:R-:W-:Y:S02]  /*0200*/  ISETP.GT.U32.AND P1, PT, R2, -0x8, PT ;  /* 0xfffffff80200780c */ /* 0x000fe40003f24070 */
[----:B------:R-:W-:Y:S02]  /*0210*/  MOV R12, RZ ;  /* 0x000000ff000c7202 */ /* 0x000fe40000000f00 */
[----:B------:R-:W-:-:S09]  /*0220*/  MOV R21, R14 ;  /* 0x0000000e00157202 */ /* 0x000fd20000000f00 */
[----:B------:R-:W-:Y:S05]  /*0230*/  @P1 BRA `(.L_x_17) ;  /* 0x0000000000f81947 */ /* 0x000fea0003800000 */
[----:B------:R-:W-:Y:S02]  /*0240*/  MOV R12, RZ ;  /* 0x000000ff000c7202 */ /* 0x000fe40000000f00 */
[----:B------:R-:W-:Y:S02]  /*0250*/  MOV R20, R19 ;  /* 0x0000001300147202 */ /* 0x000fe40000000f00 */
[----:B------:R-:W-:-:S07]  /*0260*/  MOV R21, R14 ;  /* 0x0000000e00157202 */ /* 0x000fce0000000f00 */
.L_x_18:
[----:B------:R-:W0:Y:S08]  /*0270*/  LDC.64 R6, c[0x0][0x388] ;  /* 0x0000e200ff067b82 */ /* 0x000e300000000a00 */
[----:B------:R-:W1:Y:S08]  /*0280*/  LDC R22, c[0x0][0x3b0] ;  /* 0x0000ec00ff167b82 */ /* 0x000e700000000800 */
[----:B------:R-:W2:Y:S01]  /*0290*/  LDC.64 R2, c[0x0][0x398] ;  /* 0x0000e600ff027b82 */ /* 0x000ea20000000a00 */
[----:B0-----:R-:W-:-:S05]  /*02a0*/  IMAD.WIDE R6, R21, 0x4, R6 ;  /* 0x0000000415067825 */ /* 0x001fca00078e0206 */
[----:B------:R-:W1:Y:S04]  /*02b0*/  LDG.E.CONSTANT R9, desc[UR8][R6.64] ;  /* 0x0000000806097981 */ /* 0x000e68000c1e9900 */
[----:B------:R-:W3:Y:S01]  /*02c0*/  LDG.E.CONSTANT R11, desc[UR8][R6.64+0x4] ;  /* 0x00000408060b7981 */ /* 0x000ee2000c1e9900 */
[----:B------:R-:W-:Y:S02]  /*02d0*/  MOV R4, UR5 ;  /* 0x0000000500047c02 */ /* 0x000fe40008000f00 */
[----:B------:R-:W-:Y:S01]  /*02e0*/  MOV R5, UR6 ;  /* 0x0000000600057c02 */ /* 0x000fe20008000f00 */
[----:B------:R-:W4:Y:S02]  /*02f0*/  LDG.E.CONSTANT R28, desc[UR8][R6.64+0x8] ;  /* 0x00000808061c7981 */ /* 0x000f24000c1e9900 */
[----:B------:R-:W-:-:S02]  /*0300*/  IMAD.WIDE R4, R21, 0x4, R4 ;  /* 0x0000000415047825 */ /* 0x000fc400078e0204 */
[----:B------:R-:W5:Y:S04]  /*0310*/  LDG.E.CONSTANT R24, desc[UR8][R6.64+0xc] ;  /* 0x00000c0806187981 */ /* 0x000f68000c1e9900 */
[----:B------:R-:W5:Y:S04]  /*0320*/  LDG.E.CONSTANT R13, desc[UR8][R4.64+-0x10] ;  /* 0xfffff008040d7981 */ /* 0x000f68000c1e9900 */
[----:B------:R-:W5:Y:S04]  /*0330*/  LDG.E.CONSTANT R25, desc[UR8][R6.64+0x10] ;  /* 0x0000100806197981 */ /* 0x000f68000c1e9900 */
[----:B------:R-:W5:Y:S04]  /*0340*/  LDG.E.CONSTANT R26, desc[UR8][R4.64+-0xc] ;  /* 0xfffff408041a7981 */ /* 0x000f68000c1e9900 */
[----:B------:R-:W5:Y:S04]  /*0350*/  LDG.E.CONSTANT R23, desc[UR8][R6.64+0x14] ;  /* 0x0000140806177981 */ /* 0x000f68000c1e9900 */
[----:B------:R-:W5:Y:S04]  /*0360*/  LDG.E.CONSTANT R27, desc[UR8][R6.64+0x18] ;  /* 0x00001808061b7981 */ /* 0x000f68000c1e9900 */
[----:B------:R0:W5:Y:S01]  /*0370*/  LDG.E.CONSTANT R29, desc[UR8][R6.64+0x1c] ;  /* 0x00001c08061d7981 */ /* 0x000162000c1e9900 */
[----:B-1----:R-:W-:-:S02]  /*0380*/  IMAD R9, R9, R22, UR4 ;  /* 0x0000000409097e24 */ /* 0x002fc4000f8e0216 */
[----:B---3--:R-:W-:Y:S02]  /*0390*/  IMAD R11, R11, R22, UR4 ;  /* 0x000000040b0b7e24 */ /* 0x008fe4000f8e0216 */
[----:B--2---:R-:W-:-:S04]  /*03a0*/  IMAD.WIDE R8, R9, 0x4, R2 ;  /* 0x0000000409087825 */ /* 0x004fc800078e0202 */
[----:B------:R-:W-:Y:S02]  /*03b0*/  IMAD.WIDE R10, R11, 0x4, R2 ;  /* 0x000000040b0a7825 */ /* 0x000fe400078e0202 */
[----:B------:R-:W2:Y:S04]  /*03c0*/  LDG.E.CONSTANT R8, desc[UR8][R8.64] ;  /* 0x0000000808087981 */ /* 0x000ea8000c1e9900 */
[----:B------:R-:W3:Y:S01]  /*03d0*/  LDG.E.CONSTANT R11, desc[UR8][R10.64] ;  /* 0x000000080a0b7981 */ /* 0x000ee2000c1e9900 */
[-C--:B----4-:R-:W-:Y:S02]  /*03e0*/  IMAD R28, R28, R22.reuse, UR4 ;  /* 0x000000041c1c7e24 */ /* 0x090fe4000f8e0216 */
[-C--:B-----5:R-:W-:Y:S02]  /*03f0*/  IMAD R25, R25, R22.reuse, UR4 ;  /* 0x0000000419197e24 */ /* 0x0a0fe4000f8e0216 */
[----:B0-----:R-:W-:-:S02]  /*0400*/  IMAD R7, R23, R22, UR4 ;  /* 0x0000000417077e24 */ /* 0x001fc4000f8e0216 */
[-C--:B------:R-:W-:Y:S02]  /*0410*/  IMAD R23, R27, R22.reuse, UR4 ;  /* 0x000000041b177e24 */ /* 0x080fe4000f8e0216 */
[----:B------:R-:W-:Y:S01]  /*0420*/  IMAD.WIDE R6, R7, 0x4, R2 ;  /* 0x0000000407067825 */ /* 0x000fe200078e0202 */
[----:B------:R-:W4:Y:S03]  /*0430*/  LDG.E.CONSTANT R27, desc[UR8][R4.64] ;  /* 0x00000008041b7981 */ /* 0x000f26000c1e9900 */
[----:B------:R-:W-:Y:S02]  /*0440*/  IMAD R29, R29, R22, UR4 ;  /* 0x000000041d1d7e24 */ /* 0x000fe4000f8e0216 */
[----:B------:R-:W5:Y:S01]  /*0450*/  LDG.E.CONSTANT R7, desc[UR8][R6.64] ;  /* 0x0000000806077981 */ /* 0x000f62000c1e9900 */
[----:B--2---:R-:W-:Y:S01]  /*0460*/  FFMA R13, R13, R8, R12 ;  /* 0x000000080d0d7223 */ /* 0x004fe2000000000c */
[----:B------:R-:W-:-:S02]  /*0470*/  IMAD R12, R24, R22, UR4 ;  /* 0x00000004180c7e24 */ /* 0x000fc4000f8e0216 */
[----:B------:R-:W-:-:S04]  /*0480*/  IMAD.WIDE R8, R28, 0x4, R2 ;  /* 0x000000041c087825 */ /* 0x000fc800078e0202 */
[----:B---3--:R-:W-:Y:S02]  /*0490*/  FFMA R24, R26, R11, R13 ;  /* 0x0000000b1a187223 */ /* 0x008fe4000000000d */
[----:B------:R-:W2:Y:S01]  /*04a0*/  LDG.E.CONSTANT R26, desc[UR8][R4.64+-0x4] ;  /* 0xfffffc08041a7981 */ /* 0x000ea2000c1e9900 */
[----:B------:R-:W-:-:S03]  /*04b0*/  IMAD.WIDE R10, R12, 0x4, R2 ;  /* 0x000000040c0a7825 */ /* 0x000fc600078e0202 */
[----:B------:R-:W3:Y:S01]  /*04c0*/  LDG.E.CONSTANT R9, desc[UR8][R8.64] ;  /* 0x0000000808097981 */ /* 0x000ee2000c1e9900 */
[----:B------:R-:W-:-:S03]  /*04d0*/  IMAD.WIDE R12, R25, 0x4, R2 ;  /* 0x00000004190c7825 */ /* 0x000fc600078e0202 */
[----:B------:R-:W3:Y:S04]  /*04e0*/  LDG.E.CONSTANT R25, desc[UR8][R4.64+-0x8] ;  /* 0xfffff80804197981 */ /* 0x000ee8000c1e9900 */
[----:B------:R-:W2:Y:S01]  /*04f0*/  LDG.E.CONSTANT R10, desc[UR8][R10.64] ;  /* 0x000000080a0a7981 */ /* 0x000ea2000c1e9900 */
[----:B------:R-:W-:-:S03]  /*0500*/  IMAD.WIDE R22, R23, 0x4, R2 ;  /* 0x0000000417167825 */ /* 0x000fc600078e0202 */
[----:B------:R-:W4:Y:S01]  /*0510*/  LDG.E.CONSTANT R12, desc[UR8][R12.64] ;  /* 0x000000080c0c7981 */ /* 0x000f22000c1e9900 */
[----:B------:R-:W-:-:S03]  /*0520*/  IMAD.WIDE R2, R29, 0x4, R2 ;  /* 0x000000041d027825 */ /* 0x000fc600078e0202 */
[----:B------:R-:W5:Y:S04]  /*0530*/  LDG.E.CONSTANT R8, desc[UR8][R4.64+0x4] ;  /* 0x0000040804087981 */ /* 0x000f68000c1e9900 */
[----:B------:R-:W5:Y:S04]  /*0540*/  LDG.E.CONSTANT R22, desc[UR8][R22.64] ;  /* 0x0000000816167981 */ /* 0x000f68000c1e9900 */
[----:B------:R-:W5:Y:S04]  /*0550*/  LDG.E.CONSTANT R11, desc[UR8][R4.64+0x8] ;  /* 0x00000808040b7981 */ /* 0x000f68000c1e9900 */
[----:B------:R-:W5:Y:S04]  /*0560*/  LDG.E.CONSTANT R13, desc[UR8][R4.64+0xc] ;  /* 0x00000c08040d7981 */ /* 0x000f68000c1e9900 */
[----:B------:R-:W5:Y:S01]  /*0570*/  LDG.E.CONSTANT R2, desc[UR8][R2.64] ;  /* 0x0000000802027981 */ /* 0x000f62000c1e9900 */
[----:B------:R-:W-:-:S04]  /*0580*/  IADD3 R20, PT, PT, R20, 0x8, RZ ;  /* 0x0000000814147810 */ /* 0x000fc80007ffe0ff */
[----:B------:R-:W-:Y:S02]  /*0590*/  ISETP.NE.AND P1, PT, R20, RZ, PT ;  /* 0x000000ff1400720c */ /* 0x000fe40003f25270 */
[----:B------:R-:W-:Y:S01]  /*05a0*/  IADD3 R21, PT, PT, R21, 0x8, RZ ;  /* 0x0000000815157810 */ /* 0x000fe20007ffe0ff */
[----:B---3--:R-:W-:-:S04]  /*05b0*/  FFMA R9, R25, R9, R24 ;  /* 0x0000000919097223 */ /* 0x008fc80000000018 */
[----:B--2---:R-:W-:-:S04]  /*05c0*/  FFMA R10, R26, R10, R9 ;  /* 0x0000000a1a0a7223 */ /* 0x004fc80000000009 */
[----:B----4-:R-:W-:-:S04]  /*05d0*/  FFMA R27, R27, R12, R10 ;  /* 0x0000000c1b1b7223 */ /* 0x010fc8000000000a */
[----:B-----5:R-:W-:-:S04]  /*05e0*/  FFMA R8, R8, R7, R27 ;  /* 0x0000000708087223 */ /* 0x020fc8000000001b */
[----:B------:R-:W-:-:S04]  /*05f0*/  FFMA R8, R11, R22, R8 ;  /* 0x000000160b087223 */ /* 0x000fc80000000008 */
[----:B------:R-:W-:Y:S01]  /*0600*/  FFMA R12, R13, R2, R8 ;  /* 0x000000020d0c7223 */ /* 0x000fe20000000008 */
[----:B------:R-:W-:Y:S06]  /*0610*/  @P1 BRA `(.L_x_18) ;  /* 0xfffffffc00141947 */ /* 0x000fec000383ffff */
.L_x_17:
[----:B------:R-:W-:Y:S05]  /*0620*/  BSYNC.RECONVERGENT B1 ;  /* 0x0000000000017941 */ /* 0x000fea0003800200 */
.L_x_16:
[----:B------:R-:W-:Y:S05]  /*0630*/  @!P0 BRA `(.L_x_15) ;  /* 0x00000004001c8947 */ /* 0x000fea0003800000 */
[----:B------:R-:W-:Y:S01]  /*0640*/  IADD3 R2, PT, PT, R17, -0x1, RZ ;  /* 0xffffffff11027810 */ /* 0x000fe20007ffe0ff */
[----:B------:R-:W-:Y:S01]  /*0650*/  BSSY.RECONVERGENT B1, `(.L_x_19) ;  /* 0x0000023000017945 */ /* 0x000fe20003800200 */
[----:B------:R-:W-:Y:S02]  /*0660*/  ISETP.NE.AND P1, PT, R18, RZ, PT ;  /* 0x000000ff1200720c */ /* 0x000fe40003f25270 */
[----:B------:R-:W-:-:S13]  /*0670*/  ISETP.GE.U32.AND P0, PT, R2, 0x3, PT ;  /* 0x000000030200780c */ /* 0x000fda0003f06070 */
[----:B------:R-:W-:Y:S05]  /*0680*/  @!P0 BRA `(.L_x_20) ;  /* 0x00000000007c8947 */ /* 0x000fea0003800000 */
[----:B------:R-:W0:Y:S08]  /*0690*/  LDC.64 R8, c[0x0][0x388] ;  /* 0x0000e200ff087b82 */ /* 0x000e300000000a00 */
[----:B------:R-:W1:Y:S08]  /*06a0*/  LDC R25, c[0x0][0x3b0] ;  /* 0x0000ec00ff197b82 */ /* 0x000e700000000800 */
[----:B------:R-:W2:Y:S01]  /*06b0*/  LDC.64 R2, c[0x0][0x398] ;  /* 0x0000e600ff027b82 */ /* 0x000ea20000000a00 */
[----:B0-----:R-:W-:-:S07]  /*06c0*/  IMAD.WIDE R8, R21, 0x4, R8 ;  /* 0x0000000415087825 */ /* 0x001fce00078e0208 */
[----:B------:R-:W0:Y:S01]  /*06d0*/  LDC.64 R4, c[0x0][0x380] ;  /* 0x0000e000ff047b82 */ /* 0x000e220000000a00 */
[----:B------:R-:W1:Y:S04]  /*06e0*/  LDG.E.CONSTANT R6, desc[UR8][R8.64] ;  /* 0x0000000808067981 */ /* 0x000e68000c1e9900 */
[----:B------:R-:W3:Y:S04]  /*06f0*/  LDG.E.CONSTANT R7, desc[UR8][R8.64+0x4] ;  /* 0x0000040808077981 */ /* 0x000ee8000c1e9900 */
[----:B------:R-:W4:Y:S04]  /*0700*/  LDG.E.CONSTANT R13, desc[UR8][R8.64+0x8] ;  /* 0x00000808080d7981 */ /* 0x000f28000c1e9900 */
[----:B------:R-:W5:Y:S01]  /*0710*/  LDG.E.CONSTANT R20, desc[UR8][R8.64+0xc] ;  /* 0x00000c0808147981 */ /* 0x000f62000c1e9900 */
[----:B0-----:R-:W-:-:S05]  /*0720*/  IMAD.WIDE R4, R21, 0x4, R4 ;  /* 0x0000000415047825 */ /* 0x001fca00078e0204 */
[----:B------:R-:W5:Y:S01]  /*0730*/  LDG.E.CONSTANT R27, desc[UR8][R4.64+0xc] ;  /* 0x00000c08041b7981 */ /* 0x000f62000c1e9900 */
[-C--:B-1----:R-:W-:Y:S02]  /*0740*/  IMAD R11, R6, R25.reuse, UR4 ;  /* 0x00000004060b7e24 */ /* 0x082fe4000f8e0219 */
[----:B---3--:R-:W-:Y:S02]  /*0750*/  IMAD R7, R7, R25, UR4 ;  /* 0x0000000407077e24 */ /* 0x008fe4000f8e0219 */
[----:B--2---:R-:W-:-:S04]  /*0760*/  IMAD.WIDE R10, R11, 0x4, R2 ;  /* 0x000000040b0a7825 */ /* 0x004fc800078e0202 */
[-C--:B----4-:R-:W-:Y:S02]  /*0770*/  IMAD R23, R13, R25.reuse, UR4 ;  /* 0x000000040d177e24 */ /* 0x090fe4000f8e0219 */
[--C-:B------:R-:W-:Y:S01]  /*0780*/  IMAD.WIDE R6, R7, 0x4, R2.reuse ;  /* 0x0000000407067825 */ /* 0x100fe200078e0202 */
[----:B------:R-:W2:Y:S04]  /*0790*/  LDG.E.CONSTANT R10, desc[UR8][R10.64] ;  /* 0x000000080a0a7981 */ /* 0x000ea8000c1e9900 */
[----:B------:R-:W2:Y:S01]  /*07a0*/  LDG.E.CONSTANT R13, desc[UR8][R4.64] ;  /* 0x00000008040d7981 */ /* 0x000ea2000c1e9900 */
[----:B-----5:R-:W-:Y:S02]  /*07b0*/  IMAD R25, R20, R25, UR4 ;  /* 0x0000000414197e24 */ /* 0x020fe4000f8e0219 */
[--C-:B------:R-:W-:Y:S01]  /*07c0*/  IMAD.WIDE R8, R23, 0x4, R2.reuse ;  /* 0x0000000417087825 */ /* 0x100fe200078e0202 */
[----:B------:R-:W3:Y:S04]  /*07d0*/  LDG.E.CONSTANT R6, desc[UR8][R6.64] ;  /* 0x0000000806067981 */ /* 0x000ee8000c1e9900 */
[----:B------:R-:W3:Y:S01]  /*07e0*/  LDG.E.CONSTANT R23, desc[UR8][R4.64+0x4] ;  /* 0x0000040804177981 */ /* 0x000ee2000c1e9900 */
[----:B------:R-:W-:-:S03]  /*07f0*/  IMAD.WIDE R2, R25, 0x4, R2 ;  /* 0x0000000419027825 */ /* 0x000fc600078e0202 */
[----:B------:R-:W4:Y:S04]  /*0800*/  LDG.E.CONSTANT R8, desc[UR8][R8.64] ;  /* 0x0000000808087981 */ /* 0x000f28000c1e9900 */
[----:B------:R-:W4:Y:S04]  /*0810*/  LDG.E.CONSTANT R25, desc[UR8][R4.64+0x8] ;  /* 0x0000080804197981 */ /* 0x000f28000c1e9900 */
[----:B------:R-:W5:Y:S01]  /*0820*/  LDG.E.CONSTANT R2, desc[UR8][R2.64] ;  /* 0x0000000802027981 */ /* 0x000f62000c1e9900 */
[----:B------:R-:W-:Y:S01]  /*0830*/  IADD3 R21, PT, PT, R21, 0x4, RZ ;  /* 0x0000000415157810 */ /* 0x000fe20007ffe0ff */
[----:B--2---:R-:W-:-:S04]  /*0840*/  FFMA R10, R13, R10, R12 ;  /* 0x0000000a0d0a7223 */ /* 0x004fc8000000000c */
[----:B---3--:R-:W-:-:S04]  /*0850*/  FFMA R10, R23, R6, R10 ;  /* 0x00000006170a7223 */ /* 0x008fc8000000000a */
[----:B----4-:R-:W-:-:S04]  /*0860*/  FFMA R10, R25, R8, R10 ;  /* 0x00000008190a7223 */ /* 0x010fc8000000000a */
[----:B-----5:R-:W-:-:S07]  /*0870*/  FFMA R12, R27, R2, R10 ;  /* 0x000000021b0c7223 */ /* 0x020fce000000000a */
.L_x_20:
[----:B------:R-:W-:Y:S05]  /*0880*/  BSYNC.RECONVERGENT B1 ;  /* 0x0000000000017941 */ /* 0x000fea0003800200 */
.L_x_19:
[----:B------:R-:W-:Y:S05]  /*0890*/  @!P1 BRA `(.L_x_15) ;  /* 0x0000000000849947 */ /* 0x000fea0003800000 */
[----:B------:R-:W0:Y:S01]  /*08a0*/  LDC.64 R2, c[0x0][0x388] ;  /* 0x0000e200ff027b82 */ /* 0x000e220000000a00 */
[----:B------:R-:W-:Y:S02]  /*08b0*/  ISETP.NE.AND P0, PT, R18, 0x1, PT ;  /* 0x000000011200780c */ /* 0x000fe40003f05270 */
[----:B------:R-:W-:-:S05]  /*08c0*/  LOP3.LUT P1, RZ, R16, 0x1, RZ, 0xc0, !PT ;  /* 0x0000000110ff7812 */ /* 0x000fca000782c0ff */
[----:B------:R-:W1:Y:S08]  /*08d0*/  LDC.64 R6, c[0x0][0x380] ;  /* 0x0000e000ff067b82 */ /* 0x000e700000000a00 */
[----:B------:R-:W2:Y:S01]  /*08e0*/  LDC.64 R4, c[0x0][0x388] ;  /* 0x0000e200ff047b82 */ /* 0x000ea20000000a00 */
[----:B0-----:R-:W-:-:S07]  /*08f0*/  @P0 IMAD.WIDE R24, R21, 0x4, R2 ;  /* 0x0000000415180825 */ /* 0x001fce00078e0202 */
[----:B------:R-:W0:Y:S01]  /*0900*/  @P0 LDC R9, c[0x0][0x3b0] ;  /* 0x0000ec00ff090b82 */ /* 0x000e220000000800 */
[----:B------:R-:W0:Y:S01]  /*0910*/  @P0 LDG.E.CONSTANT R8, desc[UR8][R24.64] ;  /* 0x0000000818080981 */ /* 0x000e22000c1e9900 */
[C---:B-1----:R-:W-:Y:S01]  /*0920*/  @P0 IMAD.WIDE R2, R21.reuse, 0x4, R6 ;  /* 0x0000000415020825 */ /* 0x042fe200078e0206 */
[----:B------:R-:W-:Y:S02]  /*0930*/  @P0 IADD3 R21, PT, PT, R21, 0x2, RZ ;  /* 0x0000000215150810 */ /* 0x000fe40007ffe0ff */
[----:B------:R-:W3:Y:S03]  /*0940*/  @P0 LDG.E.CONSTANT R20, desc[UR8][R24.64+0x4] ;  /* 0x0000040818140981 */ /* 0x000ee6000c1e9900 */
[----:B------:R-:W1:Y:S01]  /*0950*/  @P0 LDC.64 R10, c[0x0][0x398] ;  /* 0x0000e600ff0a0b82 */ /* 0x000e620000000a00 */
[----:B--2---:R-:W-:-:S07]  /*0960*/  @P1 IMAD.WIDE R22, R21, 0x4, R4 ;  /* 0x0000000415161825 */ /* 0x004fce00078e0204 */
[----:B------:R-:W2:Y:S01]  /*0970*/  @P1 LDC R29, c[0x0][0x3b0] ;  /* 0x0000ec00ff1d1b82 */ /* 0x000ea20000000800 */
[----:B------:R-:W2:Y:S07]  /*0980*/  @P1 LDG.E.CONSTANT R22, desc[UR8][R22.64] ;  /* 0x0000000816161981 */ /* 0x000eae000c1e9900 */
[----:B------:R-:W4:Y:S01]  /*0990*/  LDC.64 R4, c[0x0][0x380] ;  /* 0x0000e000ff047b82 */ /* 0x000f220000000a00 */
[----:B------:R-:W5:Y:S07]  /*09a0*/  @P0 LDG.E.CONSTANT R23, desc[UR8][R2.64] ;  /* 0x0000000802170981 */ /* 0x000f6e000c1e9900 */
[----:B------:R-:W2:Y:S01]  /*09b0*/  @P1 LDC.64 R6, c[0x0][0x398] ;  /* 0x0000e600ff061b82 */ /* 0x000ea20000000a00 */
[----:B----4-:R-:W-:-:S06]  /*09c0*/  @P1 IMAD.WIDE R4, R21, 0x4, R4 ;  /* 0x0000000415041825 */ /* 0x010fcc00078e0204 */
[----:B------:R-:W4:Y:S01]  /*09d0*/  @P1 LDG.E.CONSTANT R5, desc[UR8][R4.64] ;  /* 0x0000000804051981 */ /* 0x000f22000c1e9900 */
[-C--:B0-----:R-:W-:Y:S02]  /*09e0*/  @P0 IMAD R13, R8, R9.reuse, UR4 ;  /* 0x00000004080d0e24 */ /* 0x081fe4000f8e0209 */
[----:B---3--:R-:W-:Y:S02]  /*09f0*/  @P0 IMAD R27, R20, R9, UR4 ;  /* 0x00000004141b0e24 */ /* 0x008fe4000f8e0209 */
[--C-:B-1----:R-:W-:Y:S01]  /*0a00*/  @P0 IMAD.WIDE R8, R13, 0x4, R10.reuse ;  /* 0x000000040d080825 */ /* 0x102fe200078e020a */
[----:B------:R-:W3:Y:S03]  /*0a10*/  @P0 LDG.E.CONSTANT R20, desc[UR8][R2.64+0x4] ;  /* 0x0000040802140981 */ /* 0x000ee6000c1e9900 */
[----:B------:R-:W-:Y:S02]  /*0a20*/  @P0 IMAD.WIDE R10, R27, 0x4, R10 ;  /* 0x000000041b0a0825 */ /* 0x000fe400078e020a */
[----:B------:R-:W5:Y:S02]  /*0a30*/  @P0 LDG.E.CONSTANT R9, desc[UR8][R8.64] ;  /* 0x0000000808090981 */ /* 0x000f64000c1e9900 */
[----:B--2---:R-:W-:-:S02]  /*0a40*/  @P1 IMAD R13, R22, R29, UR4 ;  /* 0x00000004160d1e24 */ /* 0x004fc4000f8e021d */
[----:B------:R-:W3:Y:S02]  /*0a50*/  @P0 LDG.E.CONSTANT R10, desc[UR8][R10.64] ;  /* 0x000000080a0a0981 */ /* 0x000ee4000c1e9900 */
[----:B------:R-:W-:-:S06]  /*0a60*/  @P1 IMAD.WIDE R6, R13, 0x4, R6 ;  /* 0x000000040d061825 */ /* 0x000fcc00078e0206 */
[----:B------:R-:W4:Y:S01]  /*0a70*/  @P1 LDG.E.CONSTANT R6, desc[UR8][R6.64] ;  /* 0x0000000806061981 */ /* 0x000f22000c1e9900 */
[----:B-----5:R-:W-:-:S04]  /*0a80*/  @P0 FFMA R23, R23, R9, R12 ;  /* 0x0000000917170223 */ /* 0x020fc8000000000c */
[----:B---3--:R-:W-:-:S04]  /*0a90*/  @P0 FFMA R12, R20, R10, R23 ;  /* 0x0000000a140c0223 */ /* 0x008fc80000000017 */
[----:B----4-:R-:W-:-:S07]  /*0aa0*/  @P1 FFMA R12, R5, R6, R12 ;  /* 0x00000006050c1223 */ /* 0x010fce000000000c */
.L_x_15:
[----:B------:R-:W-:Y:S05]  /*0ab0*/  BSYNC.RECONVERGENT B0 ;  /* 0x0000000000007941 */ /* 0x000fea0003800200 */
.L_x_14:
[----:B------:R-:W0:Y:S08]  /*0ac0*/  LDC R7, c[0x0][0x3b0] ;  /* 0x0000ec00ff077b82 */ /* 0x000e300000000800 */
[----:B------:R-:W1:Y:S01]  /*0ad0*/  LDC.64 R2, c[0x0][0x3a0] ;  /* 0x0000e800ff027b82 */ /* 0x000e620000000a00 */
[----:B0-----:R-:W-:Y:S01]  /*0ae0*/  IMAD R5, R0, R7, UR4 ;  /* 0x0000000400057e24 */ /* 0x001fe2000f8e0207 */
[----:B------:R-:W-:-:S06]  /*0af0*/  UIADD3 UR4, UPT, UPT, UR4, 0x1, URZ ;  /* 0x0000000104047890 */ /* 0x000fcc000fffe0ff */
[----:B------:R-:W-:Y:S01]  /*0b00*/  ISETP.NE.AND P0, PT, R7, UR4, PT ;  /* 0x0000000407007c0c */ /* 0x000fe2000bf05270 */
[----:B-1----:R-:W-:-:S05]  /*0b10*/  IMAD.WIDE R2, R5, 0x4, R2 ;  /* 0x0000000405027825 */ /* 0x002fca00078e0202 */
[----:B------:R0:W-:Y:S07]  /*0b20*/  STG.E desc[UR8][R2.64], R12 ;  /* 0x0000000c02007986 */ /* 0x0001ee000c101908 */
[----:B------:R-:W-:Y:S05]  /*0b30*/  @P0 BRA `(.L_x_21) ;  /* 0xfffffff400940947 */ /* 0x000fea000383ffff */
[----:B------:R-:W-:Y:S05]  /*0b40*/  EXIT ;  /* 0x000000000000794d */ /* 0x000fea0003800000 */
.L_x_22:
        /* <DEDUP_REMOVED lines=11> */
.L_x_25:


//--------------------- .nv.shared.reserved.0     --------------------------
	.section	.nv.shared.reserved.0,"aw",@nobits
	.weak		__nv_reservedSMEM_offset_0_alias
	.size		__nv_reservedSMEM_offset_0_alias, 0, 64
	.other		__nv_reservedSMEM_offset_0_alias,@"STO_CUDA_RESERVED_SHARED STV_DEFAULT"
__nv_reservedSMEM_offset_0_alias:
	.zero		0
	.zero		64


//--------------------- .nv.constant0._Z13spmmCOOKernelPKfPKiS2_S0_Pfiii --------------------------
	.section	.nv.constant0._Z13spmmCOOKernelPKfPKiS2_S0_Pfiii,"a",@progbits
	.sectionflags	@""
	.align	4
.nv.constant0._Z13spmmCOOKernelPKfPKiS2_S0_Pfiii:
	.zero		948


//--------------------- .nv.constant0._Z22spmmCSROptimizedKernelPKfPKiS2_S0_Pfiii --------------------------
	.section	.nv.constant0._Z22spmmCSROptimizedKernelPKfPKiS2_S0_Pfiii,"a",@progbits
	.sectionflags	@""
	.align	4
.nv.constant0._Z22spmmCSROptimizedKernelPKfPKiS2_S0_Pfiii:
	.zero		948


//--------------------- .nv.constant0._Z13spmmCSRKernelPKfPKiS2_S0_Pfiii --------------------------
	.section	.nv.constant0._Z13spmmCSRKernelPKfPKiS2_S0_Pfiii,"a",@progbits
	.sectionflags	@""
	.align	4
.nv.constant0._Z13spmmCSRKernelPKfPKiS2_S0_Pfiii:
	.zero		948


//--------------------- SYMBOLS --------------------------

	.type		.nv.reservedSmem.offset0,@object
	.size		.nv.reservedSmem.offset0,0x4
